	.target	sm_100a

	.elftype	@"ET_EXEC"


//--------------------- .note.nv.tkinfo           --------------------------
	.section	.note.nv.tkinfo,"",@"SHT_NOTE"
	.sectionflags	@"SHF_NOTE_NV_TKINFO"
	.tkinfo
        /*0018*/ 	.word	0x00000002
        /*0030*/ 	.string	""
        /*0030*/ 	.string	"ptxas"
        /*0030*/ 	.string	"Cuda compilation tools, release 13.0, V13.0.88"
        /*0030*/ 	.string	"Build cuda_13.0.r13.0/compiler.36424714_0"
        /*0030*/ 	.string	"-arch sm_100a -m 64 "



//--------------------- .note.nv.cuinfo           --------------------------
	.section	.note.nv.cuinfo,"",@"SHT_NOTE"
	.sectionflags	@"SHF_NOTE_NV_CUINFO"
        /*0018*/ 	.short	0x0002
        /*001a*/ 	.short	0x0064
        /*001c*/ 	.short	0x0082
	.zero		2


//--------------------- .nv.info                  --------------------------
	.section	.nv.info,"",@"SHT_CUDA_INFO"
	.align	4


	//----- nvinfo : EIATTR_REGCOUNT
	.align		4
        /*0000*/ 	.byte	0x04, 0x2f
        /*0002*/ 	.short	(.L_19 - .L_18)
	.align		4
.L_18:
        /*0004*/ 	.word	index@(_ZN7cutlass13device_kernelINS_4gemm6kernel13GemmUniversalIN4cute5tupleIJiiiiEEENS1_10collective13CollectiveMmaINS1_35MainloopSm100TmaUmmaWarpSpecializedILi14ELi2ELi4ENS5_IJNS4_1CILi1EEESB_SB_EEEEENS5_IJNSA_ILi128EEENSA_ILi80EEENSA_ILi32EEEEEENS_6half_tENS5_IJlSB_lEEESI_SJ_NS4_8TiledMMAINS4_8MMA_AtomIJNS4_20SM100_MMA_F16BF16_SSISI_SI_fLi128ELi80ELNS4_4UMMA5MajorE0ELSO_0ELNSN_7ScaleInE0ELSP_0EEEEEENS4_6LayoutISC_NS5_IJNSA_ILi0EEEST_ST_EEEEENS5_IJNS4_10UnderscoreESW_SW_EEEEENS4_13SM90_TMA_LOADENS4_14ComposedLayoutINS4_7SwizzleILi2ELi4ELi3EEENS4_18smem_ptr_flag_bitsILi16EEENSS_INS5_IJNSA_ILi8EEESG_EEENS5_IJSG_SB_EEEEEEEvNS4_8identityESZ_S19_vS1A_EENS_8epilogue10collective18CollectiveEpilogueINS1C_23Sm100TmaWarpSpecializedILi2ELi1ELi80ELb1ELb0EEEJSH_NS5_IJNSS_ISE_SB_EENSS_ISF_SB_EEEEESI_SJ_SI_SJ_NS1C_6fusion15FusionCallbacksIS1G_NS1K_17LinearCombinationISI_fSI_fLNS_15FloatRoundStyleE2EEESH_S1J_JEEENS4_5SM1004TMEM4LOAD26SM100_TMEM_LOAD_32dp32b16xESZ_NS10_INS11_ILi1ELi4ELi3EEES14_NSS_INS5_IJS15_NSA_ILi16EEEEEENS5_IJS1V_SB_EEEEEEENS4_39AutoVectorizingCopyWithAssumedAlignmentILi128EEENS4_14SM90_TMA_STOREES1Z_S21_S21_EEEvvEEEEvNT_6ParamsE)
        /*0008*/ 	.word	0x000000e3


	//----- nvinfo : EIATTR_FRAME_SIZE
	.align		4
.L_19:
        /*000c*/ 	.byte	0x04, 0x11
        /*000e*/ 	.short	(.L_21 - .L_20)
	.align		4
.L_20:
        /*0010*/ 	.word	index@($__internal_2_$__cuda_sm10x_tcgen05_guardrail_trap_unallocated_columns_being_dealloced)
        /*0014*/ 	.word	0x00000000


	//----- nvinfo : EIATTR_FRAME_SIZE
	.align		4
.L_21:
        /*0018*/ 	.byte	0x04, 0x11
        /*001a*/ 	.short	(.L_23 - .L_22)
	.align		4
.L_22:
        /*001c*/ 	.word	index@($__internal_1_$__cuda_sm10x_tcgen05_guardrail_trap_phase_invalid_during_alloc)
        /*0020*/ 	.word	0x00000000


	//----- nvinfo : EIATTR_FRAME_SIZE
	.align		4
.L_23:
        /*0024*/ 	.byte	0x04, 0x11
        /*0026*/ 	.short	(.L_25 - .L_24)
	.align		4
.L_24:
        /*0028*/ 	.word	index@($__internal_0_$__cuda_sm10x_tcgen05_guardrail_trap_col_being_dealloced_not_returned_by_alloc)
        /*002c*/ 	.word	0x00000000


	//----- nvinfo : EIATTR_FRAME_SIZE
	.align		4
.L_25:
        /*0030*/ 	.byte	0x04, 0x11
        /*0032*/ 	.short	(.L_27 - .L_26)
	.align		4
.L_26:
        /*0034*/ 	.word	index@(_ZN7cutlass13device_kernelINS_4gemm6kernel13GemmUniversalIN4cute5tupleIJiiiiEEENS1_10collective13CollectiveMmaINS1_35MainloopSm100TmaUmmaWarpSpecializedILi14ELi2ELi4ENS5_IJNS4_1CILi1EEESB_SB_EEEEENS5_IJNSA_ILi128EEENSA_ILi80EEENSA_ILi32EEEEEENS_6half_tENS5_IJlSB_lEEESI_SJ_NS4_8TiledMMAINS4_8MMA_AtomIJNS4_20SM100_MMA_F16BF16_SSISI_SI_fLi128ELi80ELNS4_4UMMA5MajorE0ELSO_0ELNSN_7ScaleInE0ELSP_0EEEEEENS4_6LayoutISC_NS5_IJNSA_ILi0EEEST_ST_EEEEENS5_IJNS4_10UnderscoreESW_SW_EEEEENS4_13SM90_TMA_LOADENS4_14ComposedLayoutINS4_7SwizzleILi2ELi4ELi3EEENS4_18smem_ptr_flag_bitsILi16EEENSS_INS5_IJNSA_ILi8EEESG_EEENS5_IJSG_SB_EEEEEEEvNS4_8identityESZ_S19_vS1A_EENS_8epilogue10collective18CollectiveEpilogueINS1C_23Sm100TmaWarpSpecializedILi2ELi1ELi80ELb1ELb0EEEJSH_NS5_IJNSS_ISE_SB_EENSS_ISF_SB_EEEEESI_SJ_SI_SJ_NS1C_6fusion15FusionCallbacksIS1G_NS1K_17LinearCombinationISI_fSI_fLNS_15FloatRoundStyleE2EEESH_S1J_JEEENS4_5SM1004TMEM4LOAD26SM100_TMEM_LOAD_32dp32b16xESZ_NS10_INS11_ILi1ELi4ELi3EEES14_NSS_INS5_IJS15_NSA_ILi16EEEEEENS5_IJS1V_SB_EEEEEEENS4_39AutoVectorizingCopyWithAssumedAlignmentILi128EEENS4_14SM90_TMA_STOREES1Z_S21_S21_EEEvvEEEEvNT_6ParamsE)
        /*0038*/ 	.word	0x00000000


	//----- nvinfo : EIATTR_MIN_STACK_SIZE
	.align		4
.L_27:
        /*003c*/ 	.byte	0x04, 0x12
        /*003e*/ 	.short	(.L_29 - .L_28)
	.align		4
.L_28:
        /*0040*/ 	.word	index@(_ZN7cutlass13device_kernelINS_4gemm6kernel13GemmUniversalIN4cute5tupleIJiiiiEEENS1_10collective13CollectiveMmaINS1_35MainloopSm100TmaUmmaWarpSpecializedILi14ELi2ELi4ENS5_IJNS4_1CILi1EEESB_SB_EEEEENS5_IJNSA_ILi128EEENSA_ILi80EEENSA_ILi32EEEEEENS_6half_tENS5_IJlSB_lEEESI_SJ_NS4_8TiledMMAINS4_8MMA_AtomIJNS4_20SM100_MMA_F16BF16_SSISI_SI_fLi128ELi80ELNS4_4UMMA5MajorE0ELSO_0ELNSN_7ScaleInE0ELSP_0EEEEEENS4_6LayoutISC_NS5_IJNSA_ILi0EEEST_ST_EEEEENS5_IJNS4_10UnderscoreESW_SW_EEEEENS4_13SM90_TMA_LOADENS4_14ComposedLayoutINS4_7SwizzleILi2ELi4ELi3EEENS4_18smem_ptr_flag_bitsILi16EEENSS_INS5_IJNSA_ILi8EEESG_EEENS5_IJSG_SB_EEEEEEEvNS4_8identityESZ_S19_vS1A_EENS_8epilogue10collective18CollectiveEpilogueINS1C_23Sm100TmaWarpSpecializedILi2ELi1ELi80ELb1ELb0EEEJSH_NS5_IJNSS_ISE_SB_EENSS_ISF_SB_EEEEESI_SJ_SI_SJ_NS1C_6fusion15FusionCallbacksIS1G_NS1K_17LinearCombinationISI_fSI_fLNS_15FloatRoundStyleE2EEESH_S1J_JEEENS4_5SM1004TMEM4LOAD26SM100_TMEM_LOAD_32dp32b16xESZ_NS10_INS11_ILi1ELi4ELi3EEES14_NSS_INS5_IJS15_NSA_ILi16EEEEEENS5_IJS1V_SB_EEEEEEENS4_39AutoVectorizingCopyWithAssumedAlignmentILi128EEENS4_14SM90_TMA_STOREES1Z_S21_S21_EEEvvEEEEvNT_6ParamsE)
        /*0044*/ 	.word	0x00000000
.L_29:


//--------------------- .nv.compat                --------------------------
	.section	.nv.compat,"",@"SHT_CUDA_COMPAT_INFO"
	.align	4
        /*0000*/ 	.byte	0x02, 0x09, 0x01, 0x00, 0x02, 0x02, 0x02, 0x00, 0x02, 0x05, 0x05, 0x00, 0x03, 0x07, 0x01, 0x01
        /*0010*/ 	.byte	0x02, 0x03, 0x01, 0x00, 0x02, 0x06, 0x01, 0x00, 0x04, 0x0b, 0x08, 0x00, 0x09, 0x00, 0x00, 0x00
        /*0020*/ 	.byte	0x00, 0x00, 0x00, 0x00


//--------------------- .nv.info._ZN7cutlass13device_kernelINS_4gemm6kernel13GemmUniversalIN4cute5tupleIJiiiiEEENS1_10collective13CollectiveMmaINS1_35MainloopSm100TmaUmmaWarpSpecializedILi14ELi2ELi4ENS5_IJNS4_1CILi1EEESB_SB_EEEEENS5_IJNSA_ILi128EEENSA_ILi80EEENSA_ILi32EEEEEENS_6half_tENS5_IJlSB_lEEESI_SJ_NS4_8TiledMMAINS4_8MMA_AtomIJNS4_20SM100_MMA_F16BF16_SSISI_SI_fLi128ELi80ELNS4_4UMMA5MajorE0ELSO_0ELNSN_7ScaleInE0ELSP_0EEEEEENS4_6LayoutISC_NS5_IJNSA_ILi0EEEST_ST_EEEEENS5_IJNS4_10UnderscoreESW_SW_EEEEENS4_13SM90_TMA_LOADENS4_14ComposedLayoutINS4_7SwizzleILi2ELi4ELi3EEENS4_18smem_ptr_flag_bitsILi16EEENSS_INS5_IJNSA_ILi8EEESG_EEENS5_IJSG_SB_EEEEEEEvNS4_8identityESZ_S19_vS1A_EENS_8epilogue10collective18CollectiveEpilogueINS1C_23Sm100TmaWarpSpecializedILi2ELi1ELi80ELb1ELb0EEEJSH_NS5_IJNSS_ISE_SB_EENSS_ISF_SB_EEEEESI_SJ_SI_SJ_NS1C_6fusion15FusionCallbacksIS1G_NS1K_17LinearCombinationISI_fSI_fLNS_15FloatRoundStyleE2EEESH_S1J_JEEENS4_5SM1004TMEM4LOAD26SM100_TMEM_LOAD_32dp32b16xESZ_NS10_INS11_ILi1ELi4ELi3EEES14_NSS_INS5_IJS15_NSA_ILi16EEEEEENS5_IJS1V_SB_EEEEEEENS4_39AutoVectorizingCopyWithAssumedAlignmentILi128EEENS4_14SM90_TMA_STOREES1Z_S21_S21_EEEvvEEEEvNT_6ParamsE --------------------------
	.section	.nv.info._ZN7cutlass13device_kernelINS_4gemm6kernel13GemmUniversalIN4cute5tupleIJiiiiEEENS1_10collective13CollectiveMmaINS1_35MainloopSm100TmaUmmaWarpSpecializedILi14ELi2ELi4ENS5_IJNS4_1CILi1EEESB_SB_EEEEENS5_IJNSA_ILi128EEENSA_ILi80EEENSA_ILi32EEEEEENS_6half_tENS5_IJlSB_lEEESI_SJ_NS4_8TiledMMAINS4_8MMA_AtomIJNS4_20SM100_MMA_F16BF16_SSISI_SI_fLi128ELi80ELNS4_4UMMA5MajorE0ELSO_0ELNSN_7ScaleInE0ELSP_0EEEEEENS4_6LayoutISC_NS5_IJNSA_ILi0EEEST_ST_EEEEENS5_IJNS4_10UnderscoreESW_SW_EEEEENS4_13SM90_TMA_LOADENS4_14ComposedLayoutINS4_7SwizzleILi2ELi4ELi3EEENS4_18smem_ptr_flag_bitsILi16EEENSS_INS5_IJNSA_ILi8EEESG_EEENS5_IJSG_SB_EEEEEEEvNS4_8identityESZ_S19_vS1A_EENS_8epilogue10collective18CollectiveEpilogueINS1C_23Sm100TmaWarpSpecializedILi2ELi1ELi80ELb1ELb0EEEJSH_NS5_IJNSS_ISE_SB_EENSS_ISF_SB_EEEEESI_SJ_SI_SJ_NS1C_6fusion15FusionCallbacksIS1G_NS1K_17LinearCombinationISI_fSI_fLNS_15FloatRoundStyleE2EEESH_S1J_JEEENS4_5SM1004TMEM4LOAD26SM100_TMEM_LOAD_32dp32b16xESZ_NS10_INS11_ILi1ELi4ELi3EEES14_NSS_INS5_IJS15_NSA_ILi16EEEEEENS5_IJS1V_SB_EEEEEEENS4_39AutoVectorizingCopyWithAssumedAlignmentILi128EEENS4_14SM90_TMA_STOREES1Z_S21_S21_EEEvvEEEEvNT_6ParamsE,"",@"SHT_CUDA_INFO"
	.sectionflags	@""
	.align	4


	//----- nvinfo : EIATTR_CUDA_API_VERSION
	.align		4
        /*0000*/ 	.byte	0x04, 0x37
        /*0002*/ 	.short	(.L_31 - .L_30)
.L_30:
        /*0004*/ 	.word	0x00000082


	//----- nvinfo : EIATTR_KPARAM_INFO
	.align		4
.L_31:
        /*0008*/ 	.byte	0x04, 0x17
        /*000a*/ 	.short	(.L_33 - .L_32)
.L_32:
        /*000c*/ 	.word	0x00000000
        /*0010*/ 	.short	0x0000
        /*0012*/ 	.short	0x0000
        /*0014*/ 	.byte	0x00, 0xf0, 0x01, 0x20


	//----- nvinfo : EIATTR_AT_ENTRY_FRAGMENTS
	.align		4
.L_33:
        /*0018*/ 	.byte	0x04, 0x4f
        /*001a*/ 	.short	(.L_35 - .L_34)


	//   ....[0]....
.L_34:
        /*001c*/ 	.word	0x00000006


	//----- nvinfo : EIATTR_RESERVED_SMEM_USED
	.align		4
.L_35:
        /*0020*/ 	.byte	0x01, 0x41
	.zero		2


	//----- nvinfo : EIATTR_SPARSE_MMA_MASK
	.align		4
        /*0024*/ 	.byte	0x03, 0x50
        /*0026*/ 	.short	0x0000


	//----- nvinfo : EIATTR_TCGEN05_1CTA_USED
	.align		4
        /*0028*/ 	.byte	0x01, 0x51
	.zero		2


	//----- nvinfo : EIATTR_MAXREG_COUNT
	.align		4
        /*002c*/ 	.byte	0x03, 0x1b
        /*002e*/ 	.short	0x00ff


	//----- nvinfo : EIATTR_NUM_BARRIERS
	.align		4
        /*0030*/ 	.byte	0x02, 0x4c
        /*0032*/ 	.byte	0x07
	.zero		1


	//----- nvinfo : EIATTR_EXTERNS
	.align		4
        /*0034*/ 	.byte	0x04, 0x0f
        /*0036*/ 	.short	(.L_37 - .L_36)


	//   ....[0]....
	.align		4
.L_36:
        /*0038*/ 	.word	index@(__assertfail)


	//----- nvinfo : EIATTR_MERCURY_ISA_VERSION
	.align		4
.L_37:
        /*003c*/ 	.byte	0x03, 0x5f
        /*003e*/ 	.short	0x0101


	//----- nvinfo : EIATTR_INT_WARP_WIDE_INSTR_OFFSETS
	.align		4
        /*0040*/ 	.byte	0x04, 0x31
        /*0042*/ 	.short	(.L_39 - .L_38)


	//   ....[0]....
.L_38:
        /*0044*/ 	.word	0x00001f20


	//   ....[1]....
        /*0048*/ 	.word	0x00003e30


	//   ....[2]....
        /*004c*/ 	.word	0x00003e50


	//   ....[3]....
        /*0050*/ 	.word	0x00003e80


	//   ....[4]....
        /*0054*/ 	.word	0x00004900


	//   ....[5]....
        /*0058*/ 	.word	0x00004910


	//   ....[6]....
        /*005c*/ 	.word	0x00004940


	//   ....[7]....
        /*0060*/ 	.word	0x00004970


	//   ....[8]....
        /*0064*/ 	.word	0x00004b00


	//   ....[9]....
        /*0068*/ 	.word	0x00004b30


	//----- nvinfo : EIATTR_COOP_GROUP_MASK_REGIDS
	.align		4
.L_39:
        /*006c*/ 	.byte	0x04, 0x29
        /*006e*/ 	.short	(.L_41 - .L_40)


	//   ....[0]....
.L_40:
        /*0070*/ 	.word	0xffffffff


	//   ....[1]....
        /*0074*/ 	.word	0xffffffff


	//   ....[2]....
        /*0078*/ 	.word	0xffffffff


	//   ....[3]....
        /*007c*/ 	.word	0xffffffff


	//   ....[4]....
        /*0080*/ 	.word	0xffffffff


	//   ....[5]....
        /*0084*/ 	.word	0xffffffff


	//   ....[6]....
        /*0088*/ 	.word	0xffffffff


	//   ....[7]....
        /*008c*/ 	.word	0xffffffff


	//   ....[8]....
        /*0090*/ 	.word	0xffffffff


	//   ....[9]....
        /*0094*/ 	.word	0xffffffff


	//   ....[10]....
        /*0098*/ 	.word	0xffffffff


	//   ....[11]....
        /*009c*/ 	.word	0xffffffff


	//   ....[12]....
        /*00a0*/ 	.word	0xffffffff


	//----- nvinfo : EIATTR_COOP_GROUP_INSTR_OFFSETS
	.align		4
.L_41:
        /*00a4*/ 	.byte	0x04, 0x28
        /*00a6*/ 	.short	(.L_43 - .L_42)


	//   ....[0]....
.L_42:
        /*00a8*/ 	.word	0x00000090


	//   ....[1]....
        /*00ac*/ 	.word	0x000004d0


	//   ....[2]....
        /*00b0*/ 	.word	0x000007b0


	//   ....[3]....
        /*00b4*/ 	.word	0x00000910


	//   ....[4]....
        /*00b8*/ 	.word	0x00000a10


	//   ....[5]....
        /*00bc*/ 	.word	0x00000b80


	//   ....[6]....
        /*00c0*/ 	.word	0x00000d20


	//   ....[7]....
        /*00c4*/ 	.word	0x00001e00


	//   ....[8]....
        /*00c8*/ 	.word	0x00003180


	//   ....[9]....
        /*00cc*/ 	.word	0x00003390


	//   ....[10]....
        /*00d0*/ 	.word	0x000033c0


	//   ....[11]....
        /*00d4*/ 	.word	0x00003d10


	//   ....[12]....
        /*00d8*/ 	.word	0x00003f40


	//----- nvinfo : EIATTR_VRC_CTA_INIT_COUNT
	.align		4
.L_43:
        /*00dc*/ 	.byte	0x02, 0x4a
        /*00de*/ 	.byte	0x80
	.zero		1


	//----- nvinfo : EIATTR_SYSCALL_OFFSETS
	.align		4
        /*00e0*/ 	.byte	0x04, 0x46
        /*00e2*/ 	.short	(.L_45 - .L_44)


	//   ....[0]....
.L_44:
        /*00e4*/ 	.word	0x000055f0


	//   ....[1]....
        /*00e8*/ 	.word	0x000056e0


	//   ....[2]....
        /*00ec*/ 	.word	0x000060e0


	//   ....[3]....
        /*00f0*/ 	.word	0x00006250


	//   ....[4]....
        /*00f4*/ 	.word	0x000063c0


	//   ....[5]....
        /*00f8*/ 	.word	0x00006530


	//   ....[6]....
        /*00fc*/ 	.word	0x000066a0


	//----- nvinfo : EIATTR_MBARRIER_INSTR_OFFSETS
	.align		4
.L_45:
        /*0100*/ 	.byte	0x04, 0x39
        /*0102*/ 	.short	(.L_47 - .L_46)


	//   ....[0]....
.L_46:
        /*0104*/ 	.word	0x000005d0
        /*0108*/ 	.word	0x000000ff
        /*010c*/ 	.word	0x00000000
        /*0110*/ 	.short	0x0100
        /*0112*/ 	.byte	0x05
	.zero		1


	//   ....[1]....
        /*0114*/ 	.word	0x000005e0
        /*0118*/ 	.word	0x000000ff
        /*011c*/ 	.word	0x00000070
        /*0120*/ 	.short	0x0100
        /*0122*/ 	.byte	0x05
	.zero		1


	//   ....[2]....
        /*0124*/ 	.word	0x000005f0
        /*0128*/ 	.word	0x000000ff
        /*012c*/ 	.word	0x00000008
        /*0130*/ 	.short	0x0100
        /*0132*/ 	.byte	0x05
	.zero		1


	//   ....[3]....
        /*0134*/ 	.word	0x00000600
        /*0138*/ 	.word	0x000000ff
        /*013c*/ 	.word	0x00000078
        /*0140*/ 	.short	0x0100
        /*0142*/ 	.byte	0x05
	.zero		1


	//   ....[4]....
        /*0144*/ 	.word	0x00000610
        /*0148*/ 	.word	0x000000ff
        /*014c*/ 	.word	0x00000010
        /*0150*/ 	.short	0x0100
        /*0152*/ 	.byte	0x05
	.zero		1


	//   ....[5]....
        /*0154*/ 	.word	0x00000620
        /*0158*/ 	.word	0x000000ff
        /*015c*/ 	.word	0x00000080
        /*0160*/ 	.short	0x0100
        /*0162*/ 	.byte	0x05
	.zero		1


	//   ....[6]....
        /*0164*/ 	.word	0x00000630
        /*0168*/ 	.word	0x000000ff
        /*016c*/ 	.word	0x00000018
        /*0170*/ 	.short	0x0100
        /*0172*/ 	.byte	0x05
	.zero		1


	//   ....[7]....
        /*0174*/ 	.word	0x00000640
        /*0178*/ 	.word	0x000000ff
        /*017c*/ 	.word	0x00000088
        /*0180*/ 	.short	0x0100
        /*0182*/ 	.byte	0x05
	.zero		1


	//   ....[8]....
        /*0184*/ 	.word	0x00000650
        /*0188*/ 	.word	0x000000ff
        /*018c*/ 	.word	0x00000020
        /*0190*/ 	.short	0x0100
        /*0192*/ 	.byte	0x05
	.zero		1


	//   ....[9]....
        /*0194*/ 	.word	0x00000660
        /*0198*/ 	.word	0x000000ff
        /*019c*/ 	.word	0x00000090
        /*01a0*/ 	.short	0x0100
        /*01a2*/ 	.byte	0x05
	.zero		1


	//   ....[10]....
        /*01a4*/ 	.word	0x00000670
        /*01a8*/ 	.word	0x000000ff
        /*01ac*/ 	.word	0x00000028
        /*01b0*/ 	.short	0x0100
        /*01b2*/ 	.byte	0x05
	.zero		1


	//   ....[11]....
        /*01b4*/ 	.word	0x00000680
        /*01b8*/ 	.word	0x000000ff
        /*01bc*/ 	.word	0x00000098
        /*01c0*/ 	.short	0x0100
        /*01c2*/ 	.byte	0x05
	.zero		1


	//   ....[12]....
        /*01c4*/ 	.word	0x00000690
        /*01c8*/ 	.word	0x000000ff
        /*01cc*/ 	.word	0x00000030
        /*01d0*/ 	.short	0x0100
        /*01d2*/ 	.byte	0x05
	.zero		1


	//   ....[13]....
        /*01d4*/ 	.word	0x000006a0
        /*01d8*/ 	.word	0x000000ff
        /*01dc*/ 	.word	0x000000a0
        /*01e0*/ 	.short	0x0100
        /*01e2*/ 	.byte	0x05
	.zero		1


	//   ....[14]....
        /*01e4*/ 	.word	0x000006b0
        /*01e8*/ 	.word	0x000000ff
        /*01ec*/ 	.word	0x00000038
        /*01f0*/ 	.short	0x0100
        /*01f2*/ 	.byte	0x05
	.zero		1


	//   ....[15]....
        /*01f4*/ 	.word	0x000006c0
        /*01f8*/ 	.word	0x000000ff
        /*01fc*/ 	.word	0x000000a8
        /*0200*/ 	.short	0x0100
        /*0202*/ 	.byte	0x05
	.zero		1


	//   ....[16]....
        /*0204*/ 	.word	0x000006d0
        /*0208*/ 	.word	0x000000ff
        /*020c*/ 	.word	0x00000040
        /*0210*/ 	.short	0x0100
        /*0212*/ 	.byte	0x05
	.zero		1


	//   ....[17]....
        /*0214*/ 	.word	0x000006e0
        /*0218*/ 	.word	0x000000ff
        /*021c*/ 	.word	0x000000b0
        /*0220*/ 	.short	0x0100
        /*0222*/ 	.byte	0x05
	.zero		1


	//   ....[18]....
        /*0224*/ 	.word	0x000006f0
        /*0228*/ 	.word	0x000000ff
        /*022c*/ 	.word	0x00000048
        /*0230*/ 	.short	0x0100
        /*0232*/ 	.byte	0x05
	.zero		1


	//   ....[19]....
        /*0234*/ 	.word	0x00000700
        /*0238*/ 	.word	0x000000ff
        /*023c*/ 	.word	0x000000b8
        /*0240*/ 	.short	0x0100
        /*0242*/ 	.byte	0x05
	.zero		1


	//   ....[20]....
        /*0244*/ 	.word	0x00000710
        /*0248*/ 	.word	0x000000ff
        /*024c*/ 	.word	0x00000050
        /*0250*/ 	.short	0x0100
        /*0252*/ 	.byte	0x05
	.zero		1


	//   ....[21]....
        /*0254*/ 	.word	0x00000720
        /*0258*/ 	.word	0x000000ff
        /*025c*/ 	.word	0x000000c0
        /*0260*/ 	.short	0x0100
        /*0262*/ 	.byte	0x05
	.zero		1


	//   ....[22]....
        /*0264*/ 	.word	0x00000730
        /*0268*/ 	.word	0x000000ff
        /*026c*/ 	.word	0x00000058
        /*0270*/ 	.short	0x0100
        /*0272*/ 	.byte	0x05
	.zero		1


	//   ....[23]....
        /*0274*/ 	.word	0x00000740
        /*0278*/ 	.word	0x000000ff
        /*027c*/ 	.word	0x000000c8
        /*0280*/ 	.short	0x0100
        /*0282*/ 	.byte	0x05
	.zero		1


	//   ....[24]....
        /*0284*/ 	.word	0x00000750
        /*0288*/ 	.word	0x000000ff
        /*028c*/ 	.word	0x00000060
        /*0290*/ 	.short	0x0100
        /*0292*/ 	.byte	0x05
	.zero		1


	//   ....[25]....
        /*0294*/ 	.word	0x00000760
        /*0298*/ 	.word	0x000000ff
        /*029c*/ 	.word	0x000000d0
        /*02a0*/ 	.short	0x0100
        /*02a2*/ 	.byte	0x05
	.zero		1


	//   ....[26]....
        /*02a4*/ 	.word	0x00000770
        /*02a8*/ 	.word	0x000000ff
        /*02ac*/ 	.word	0x00000068
        /*02b0*/ 	.short	0x0100
        /*02b2*/ 	.byte	0x05
	.zero		1


	//   ....[27]....
        /*02b4*/ 	.word	0x00000780
        /*02b8*/ 	.word	0x000000ff
        /*02bc*/ 	.word	0x000000d8
        /*02c0*/ 	.short	0x0100
        /*02c2*/ 	.byte	0x05
	.zero		1


	//   ....[28]....
        /*02c4*/ 	.word	0x000008c0
        /*02c8*/ 	.word	0x000000ff
        /*02cc*/ 	.word	0x000000e0
        /*02d0*/ 	.short	0x0100
        /*02d2*/ 	.byte	0x06
	.zero		1


	//   ....[29]....
        /*02d4*/ 	.word	0x000008d0
        /*02d8*/ 	.word	0x000000ff
        /*02dc*/ 	.word	0x000000f0
        /*02e0*/ 	.short	0x0100
        /*02e2*/ 	.byte	0x06
	.zero		1


	//   ....[30]....
        /*02e4*/ 	.word	0x000008e0
        /*02e8*/ 	.word	0x000000ff
        /*02ec*/ 	.word	0x000000e8
        /*02f0*/ 	.short	0x0100
        /*02f2*/ 	.byte	0x06
	.zero		1


	//   ....[31]....
        /*02f4*/ 	.word	0x000008f0
        /*02f8*/ 	.word	0x000000ff
        /*02fc*/ 	.word	0x000000f8
        /*0300*/ 	.short	0x0100
        /*0302*/ 	.byte	0x06
	.zero		1


	//   ....[32]....
        /*0304*/ 	.word	0x000009e0
        /*0308*/ 	.word	0x000000ff
        /*030c*/ 	.word	0x00000100
        /*0310*/ 	.short	0x0100
        /*0312*/ 	.byte	0x05
	.zero		1


	//   ....[33]....
        /*0314*/ 	.word	0x000009f0
        /*0318*/ 	.word	0x000000ff
        /*031c*/ 	.word	0x00000108
        /*0320*/ 	.short	0x0100
        /*0322*/ 	.byte	0x05
	.zero		1


	//   ....[34]....
        /*0324*/ 	.word	0x00000b30
        /*0328*/ 	.word	0x000000ff
        /*032c*/ 	.word	0x00000110
        /*0330*/ 	.short	0x0100
        /*0332*/ 	.byte	0x05
	.zero		1


	//   ....[35]....
        /*0334*/ 	.word	0x00000b40
        /*0338*/ 	.word	0x000000ff
        /*033c*/ 	.word	0x00000120
        /*0340*/ 	.short	0x0100
        /*0342*/ 	.byte	0x05
	.zero		1


	//   ....[36]....
        /*0344*/ 	.word	0x00000b50
        /*0348*/ 	.word	0x000000ff
        /*034c*/ 	.word	0x00000118
        /*0350*/ 	.short	0x0100
        /*0352*/ 	.byte	0x05
	.zero		1


	//   ....[37]....
        /*0354*/ 	.word	0x00000b60
        /*0358*/ 	.word	0x000000ff
        /*035c*/ 	.word	0x00000128
        /*0360*/ 	.short	0x0100
        /*0362*/ 	.byte	0x05
	.zero		1


	//   ....[38]....
        /*0364*/ 	.word	0x00000c90
        /*0368*/ 	.word	0x000000ff
        /*036c*/ 	.word	0x00000130
        /*0370*/ 	.short	0x0100
        /*0372*/ 	.byte	0x06
	.zero		1


	//   ....[39]....
        /*0374*/ 	.word	0x00000ca0
        /*0378*/ 	.word	0x000000ff
        /*037c*/ 	.word	0x00000150
        /*0380*/ 	.short	0x0100
        /*0382*/ 	.byte	0x06
	.zero		1


	//   ....[40]....
        /*0384*/ 	.word	0x00000cb0
        /*0388*/ 	.word	0x000000ff
        /*038c*/ 	.word	0x00000138
        /*0390*/ 	.short	0x0100
        /*0392*/ 	.byte	0x06
	.zero		1


	//   ....[41]....
        /*0394*/ 	.word	0x00000cc0
        /*0398*/ 	.word	0x000000ff
        /*039c*/ 	.word	0x00000158
        /*03a0*/ 	.short	0x0100
        /*03a2*/ 	.byte	0x06
	.zero		1


	//   ....[42]....
        /*03a4*/ 	.word	0x00000cd0
        /*03a8*/ 	.word	0x000000ff
        /*03ac*/ 	.word	0x00000140
        /*03b0*/ 	.short	0x0100
        /*03b2*/ 	.byte	0x06
	.zero		1


	//   ....[43]....
        /*03b4*/ 	.word	0x00000ce0
        /*03b8*/ 	.word	0x000000ff
        /*03bc*/ 	.word	0x00000160
        /*03c0*/ 	.short	0x0100
        /*03c2*/ 	.byte	0x06
	.zero		1


	//   ....[44]....
        /*03c4*/ 	.word	0x00000cf0
        /*03c8*/ 	.word	0x000000ff
        /*03cc*/ 	.word	0x00000148
        /*03d0*/ 	.short	0x0100
        /*03d2*/ 	.byte	0x06
	.zero		1


	//   ....[45]....
        /*03d4*/ 	.word	0x00000d00
        /*03d8*/ 	.word	0x000000ff
        /*03dc*/ 	.word	0x00000168
        /*03e0*/ 	.short	0x0100
        /*03e2*/ 	.byte	0x06
	.zero		1


	//   ....[46]....
        /*03e4*/ 	.word	0x00000df0
        /*03e8*/ 	.word	0x000000ff
        /*03ec*/ 	.word	0x00000170
        /*03f0*/ 	.short	0x0100
        /*03f2*/ 	.byte	0x05
	.zero		1


	//   ....[47]....
        /*03f4*/ 	.word	0x00000e00
        /*03f8*/ 	.word	0x000000ff
        /*03fc*/ 	.word	0x00000180
        /*0400*/ 	.short	0x0100
        /*0402*/ 	.byte	0x05
	.zero		1


	//   ....[48]....
        /*0404*/ 	.word	0x00000e10
        /*0408*/ 	.word	0x000000ff
        /*040c*/ 	.word	0x00000178
        /*0410*/ 	.short	0x0100
        /*0412*/ 	.byte	0x05
	.zero		1


	//   ....[49]....
        /*0414*/ 	.word	0x00000e20
        /*0418*/ 	.word	0x000000ff
        /*041c*/ 	.word	0x00000188
        /*0420*/ 	.short	0x0100
        /*0422*/ 	.byte	0x05
	.zero		1


	//   ....[50]....
        /*0424*/ 	.word	0x00001700
        /*0428*/ 	.word	0x00000003
        /*042c*/ 	.word	0x00000180
        /*0430*/ 	.short	0x010a
        /*0432*/ 	.byte	0xff
	.zero		1


	//   ....[51]....
        /*0434*/ 	.word	0x00001730
        /*0438*/ 	.word	0x00000003
        /*043c*/ 	.word	0x00000170
        /*0440*/ 	.short	0x0101
        /*0442*/ 	.byte	0xff
	.zero		1


	//   ....[52]....
        /*0444*/ 	.word	0x00001800
        /*0448*/ 	.word	0x000000ff
        /*044c*/ 	.word	0x00000070
        /*0450*/ 	.short	0x010a
        /*0452*/ 	.byte	0x05
	.zero		1


	//   ....[53]....
        /*0454*/ 	.word	0x000018a0
        /*0458*/ 	.word	0x000000ff
        /*045c*/ 	.word	0x00000070
        /*0460*/ 	.short	0x010a
        /*0462*/ 	.byte	0x21
	.zero		1


	//   ....[54]....
        /*0464*/ 	.word	0x000019f0
        /*0468*/ 	.word	0x000000ff
        /*046c*/ 	.word	0x00000070
        /*0470*/ 	.short	0x010a
        /*0472*/ 	.byte	0x08
	.zero		1


	//   ....[55]....
        /*0474*/ 	.word	0x00001b00
        /*0478*/ 	.word	0x000000ff
        /*047c*/ 	.word	0x00000108
        /*0480*/ 	.short	0x0101
        /*0482*/ 	.byte	0x04
	.zero		1


	//   ....[56]....
        /*0484*/ 	.word	0x00001b20
        /*0488*/ 	.word	0x000000ff
        /*048c*/ 	.word	0x00000070
        /*0490*/ 	.short	0x010a
        /*0492*/ 	.byte	0x05
	.zero		1


	//   ....[57]....
        /*0494*/ 	.word	0x00001ba0
        /*0498*/ 	.word	0x000000ff
        /*049c*/ 	.word	0x00000070
        /*04a0*/ 	.short	0x010a
        /*04a2*/ 	.byte	0x11
	.zero		1


	//   ....[58]....
        /*04a4*/ 	.word	0x00001cf0
        /*04a8*/ 	.word	0x000000ff
        /*04ac*/ 	.word	0x00000070
        /*04b0*/ 	.short	0x010a
        /*04b2*/ 	.byte	0x08
	.zero		1


	//   ....[59]....
        /*04b4*/ 	.word	0x00001e30
        /*04b8*/ 	.word	0x00000002
        /*04bc*/ 	.word	0x00000110
        /*04c0*/ 	.short	0x010a
        /*04c2*/ 	.byte	0xff
	.zero		1


	//   ....[60]....
        /*04c4*/ 	.word	0x00001ef0
        /*04c8*/ 	.word	0x00000002
        /*04cc*/ 	.word	0x00000000
        /*04d0*/ 	.short	0x0101
        /*04d2*/ 	.byte	0xff
	.zero		1


	//   ....[61]....
        /*04d4*/ 	.word	0x00002450
        /*04d8*/ 	.word	0x000000ff
        /*04dc*/ 	.word	0x00000000
        /*04e0*/ 	.short	0x010a
        /*04e2*/ 	.byte	0x05
	.zero		1


	//   ....[62]....
        /*04e4*/ 	.word	0x000024e0
        /*04e8*/ 	.word	0x000000ff
        /*04ec*/ 	.word	0x00000000
        /*04f0*/ 	.short	0x010a
        /*04f2*/ 	.byte	0x05
	.zero		1


	//   ....[63]....
        /*04f4*/ 	.word	0x00002570
        /*04f8*/ 	.word	0x000000ff
        /*04fc*/ 	.word	0x00000000
        /*0500*/ 	.short	0x010a
        /*0502*/ 	.byte	0x05
	.zero		1


	//   ....[64]....
        /*0504*/ 	.word	0x00002600
        /*0508*/ 	.word	0x000000ff
        /*050c*/ 	.word	0x00000000
        /*0510*/ 	.short	0x010a
        /*0512*/ 	.byte	0x05
	.zero		1


	//   ....[65]....
        /*0514*/ 	.word	0x00002690
        /*0518*/ 	.word	0x000000ff
        /*051c*/ 	.word	0x00000000
        /*0520*/ 	.short	0x010a
        /*0522*/ 	.byte	0x05
	.zero		1


	//   ....[66]....
        /*0524*/ 	.word	0x00002720
        /*0528*/ 	.word	0x000000ff
        /*052c*/ 	.word	0x00000000
        /*0530*/ 	.short	0x010a
        /*0532*/ 	.byte	0x05
	.zero		1


	//   ....[67]....
        /*0534*/ 	.word	0x000027b0
        /*0538*/ 	.word	0x000000ff
        /*053c*/ 	.word	0x00000000
        /*0540*/ 	.short	0x010a
        /*0542*/ 	.byte	0x05
	.zero		1


	//   ....[68]....
        /*0544*/ 	.word	0x00002840
        /*0548*/ 	.word	0x000000ff
        /*054c*/ 	.word	0x00000000
        /*0550*/ 	.short	0x010a
        /*0552*/ 	.byte	0x05
	.zero		1


	//   ....[69]....
        /*0554*/ 	.word	0x000028d0
        /*0558*/ 	.word	0x000000ff
        /*055c*/ 	.word	0x00000000
        /*0560*/ 	.short	0x010a
        /*0562*/ 	.byte	0x05
	.zero		1


	//   ....[70]....
        /*0564*/ 	.word	0x00002960
        /*0568*/ 	.word	0x000000ff
        /*056c*/ 	.word	0x00000000
        /*0570*/ 	.short	0x010a
        /*0572*/ 	.byte	0x05
	.zero		1


	//   ....[71]....
        /*0574*/ 	.word	0x000029f0
        /*0578*/ 	.word	0x000000ff
        /*057c*/ 	.word	0x00000000
        /*0580*/ 	.short	0x010a
        /*0582*/ 	.byte	0x05
	.zero		1


	//   ....[72]....
        /*0584*/ 	.word	0x00002a80
        /*0588*/ 	.word	0x000000ff
        /*058c*/ 	.word	0x00000000
        /*0590*/ 	.short	0x010a
        /*0592*/ 	.byte	0x05
	.zero		1


	//   ....[73]....
        /*0594*/ 	.word	0x00002b10
        /*0598*/ 	.word	0x000000ff
        /*059c*/ 	.word	0x00000000
        /*05a0*/ 	.short	0x010a
        /*05a2*/ 	.byte	0x05
	.zero		1


	//   ....[74]....
        /*05a4*/ 	.word	0x00002bb0
        /*05a8*/ 	.word	0x00000000
        /*05ac*/ 	.word	0x00000000
        /*05b0*/ 	.short	0x010a
        /*05b2*/ 	.byte	0xff
	.zero		1


	//   ....[75]....
        /*05b4*/ 	.word	0x00002cd0
        /*05b8*/ 	.word	0x00000000
        /*05bc*/ 	.word	0x00000170
        /*05c0*/ 	.short	0x010a
        /*05c2*/ 	.byte	0xff
	.zero		1


	//   ....[76]....
        /*05c4*/ 	.word	0x00002d30
        /*05c8*/ 	.word	0x00000004
        /*05cc*/ 	.word	0x00000000
        /*05d0*/ 	.short	0x0101
        /*05d2*/ 	.byte	0xff
	.zero		1


	//   ....[77]....
        /*05d4*/ 	.word	0x00002d50
        /*05d8*/ 	.word	0x000000ff
        /*05dc*/ 	.word	0x00000120
        /*05e0*/ 	.short	0x010a
        /*05e2*/ 	.byte	0x05
	.zero		1


	//   ....[78]....
        /*05e4*/ 	.word	0x00002e70
        /*05e8*/ 	.word	0x00000000
        /*05ec*/ 	.word	0x00000110
        /*05f0*/ 	.short	0x010a
        /*05f2*/ 	.byte	0xff
	.zero		1


	//   ....[79]....
        /*05f4*/ 	.word	0x00002f80
        /*05f8*/ 	.word	0x00000000
        /*05fc*/ 	.word	0x00000000
        /*0600*/ 	.short	0x0101
        /*0602*/ 	.byte	0xff
	.zero		1


	//   ....[80]....
        /*0604*/ 	.word	0x00003010
        /*0608*/ 	.word	0x000000ff
        /*060c*/ 	.word	0x00000120
        /*0610*/ 	.short	0x0106
        /*0612*/ 	.byte	0x05
	.zero		1


	//   ....[81]....
        /*0614*/ 	.word	0x00003030
        /*0618*/ 	.word	0x000000ff
        /*061c*/ 	.word	0x00000120
        /*0620*/ 	.short	0x010a
        /*0622*/ 	.byte	0x05
	.zero		1


	//   ....[82]....
        /*0624*/ 	.word	0x000030c0
        /*0628*/ 	.word	0x000000ff
        /*062c*/ 	.word	0x00000120
        /*0630*/ 	.short	0x0106
        /*0632*/ 	.byte	0x04
	.zero		1


	//   ....[83]....
        /*0634*/ 	.word	0x00003100
        /*0638*/ 	.word	0x00000000
        /*063c*/ 	.word	0x00000120
        /*0640*/ 	.short	0x010a
        /*0642*/ 	.byte	0xff
	.zero		1


	//   ....[84]....
        /*0644*/ 	.word	0x00003600
        /*0648*/ 	.word	0x00000000
        /*064c*/ 	.word	0x00000110
        /*0650*/ 	.short	0x010a
        /*0652*/ 	.byte	0xff
	.zero		1


	//   ....[85]....
        /*0654*/ 	.word	0x00003710
        /*0658*/ 	.word	0x00000003
        /*065c*/ 	.word	0x00000000
        /*0660*/ 	.short	0x0101
        /*0662*/ 	.byte	0xff
	.zero		1


	//   ....[86]....
        /*0664*/ 	.word	0x00003720
        /*0668*/ 	.word	0x000000ff
        /*066c*/ 	.word	0x00000000
        /*0670*/ 	.short	0x010a
        /*0672*/ 	.byte	0x05
	.zero		1


	//   ....[87]....
        /*0674*/ 	.word	0x00003740
        /*0678*/ 	.word	0x000000ff
        /*067c*/ 	.word	0x00000150
        /*0680*/ 	.short	0x010a
        /*0682*/ 	.byte	0x0e
	.zero		1


	//   ....[88]....
        /*0684*/ 	.word	0x00003810
        /*0688*/ 	.word	0x000000ff
        /*068c*/ 	.word	0x00000000
        /*0690*/ 	.short	0x010a
        /*0692*/ 	.byte	0x07
	.zero		1


	//   ....[89]....
        /*0694*/ 	.word	0x00003940
        /*0698*/ 	.word	0x000000ff
        /*069c*/ 	.word	0x00000000
        /*06a0*/ 	.short	0x010a
        /*06a2*/ 	.byte	0x13
	.zero		1


	//   ....[90]....
        /*06a4*/ 	.word	0x00003b40
        /*06a8*/ 	.word	0x000000ff
        /*06ac*/ 	.word	0x00000000
        /*06b0*/ 	.short	0x010a
        /*06b2*/ 	.byte	0x05
	.zero		1


	//   ....[91]....
        /*06b4*/ 	.word	0x00003bd0
        /*06b8*/ 	.word	0x000000ff
        /*06bc*/ 	.word	0x00000000
        /*06c0*/ 	.short	0x010a
        /*06c2*/ 	.byte	0x05
	.zero		1


	//   ....[92]....
        /*06c4*/ 	.word	0x00003c60
        /*06c8*/ 	.word	0x000000ff
        /*06cc*/ 	.word	0x00000000
        /*06d0*/ 	.short	0x010a
        /*06d2*/ 	.byte	0x05
	.zero		1


	//   ....[93]....
        /*06d4*/ 	.word	0x00003cf0
        /*06d8*/ 	.word	0x000000ff
        /*06dc*/ 	.word	0x00000000
        /*06e0*/ 	.short	0x010a
        /*06e2*/ 	.byte	0x06
	.zero		1


	//   ....[94]....
        /*06e4*/ 	.word	0x00004130
        /*06e8*/ 	.word	0x00000000
        /*06ec*/ 	.word	0x00000110
        /*06f0*/ 	.short	0x010a
        /*06f2*/ 	.byte	0xff
	.zero		1


	//   ....[95]....
        /*06f4*/ 	.word	0x00004210
        /*06f8*/ 	.word	0x00000000
        /*06fc*/ 	.word	0x00000000
        /*0700*/ 	.short	0x0101
        /*0702*/ 	.byte	0xff
	.zero		1


	//   ....[96]....
        /*0704*/ 	.word	0x00004530
        /*0708*/ 	.word	0x000000ff
        /*070c*/ 	.word	0x00000108
        /*0710*/ 	.short	0x010a
        /*0712*/ 	.byte	0x04
	.zero		1


	//   ....[97]....
        /*0714*/ 	.word	0x00004710
        /*0718*/ 	.word	0x000000ff
        /*071c*/ 	.word	0x000000f0
        /*0720*/ 	.short	0x010a
        /*0722*/ 	.byte	0x0d
	.zero		1


	//   ....[98]....
        /*0724*/ 	.word	0x00004b60
        /*0728*/ 	.word	0x000000ff
        /*072c*/ 	.word	0x000000e0
        /*0730*/ 	.short	0x010b
        /*0732*/ 	.byte	0x0d
	.zero		1


	//   ....[99]....
        /*0734*/ 	.word	0x00004bc0
        /*0738*/ 	.word	0x000000ff
        /*073c*/ 	.word	0x00000000
        /*0740*/ 	.short	0x0101
        /*0742*/ 	.byte	0x15
	.zero		1


	//   ....[100]....
        /*0744*/ 	.word	0x00004c70
        /*0748*/ 	.word	0x000000ff
        /*074c*/ 	.word	0x00000000
        /*0750*/ 	.short	0x010a
        /*0752*/ 	.byte	0x04
	.zero		1


	//   ....[101]....
        /*0754*/ 	.word	0x00004d10
        /*0758*/ 	.word	0x00000000
        /*075c*/ 	.word	0x00000000
        /*0760*/ 	.short	0x010a
        /*0762*/ 	.byte	0xff
	.zero		1


	//   ....[102]....
        /*0764*/ 	.word	0x00005000
        /*0768*/ 	.word	0x00000000
        /*076c*/ 	.word	0x00000110
        /*0770*/ 	.short	0x010a
        /*0772*/ 	.byte	0xff
	.zero		1


	//   ....[103]....
        /*0774*/ 	.word	0x00005110
        /*0778*/ 	.word	0x00000000
        /*077c*/ 	.word	0x00000000
        /*0780*/ 	.short	0x0101
        /*0782*/ 	.byte	0xff
	.zero		1


	//   ....[104]....
        /*0784*/ 	.word	0x00005b10
        /*0788*/ 	.word	0x00000000
        /*078c*/ 	.word	0x000000e0
        /*0790*/ 	.short	0x010a
        /*0792*/ 	.byte	0xff
	.zero		1


	//   ....[105]....
        /*0794*/ 	.word	0x00005b80
        /*0798*/ 	.word	0x00000010
        /*079c*/ 	.word	0x00000130
        /*07a0*/ 	.short	0x010a
        /*07a2*/ 	.byte	0xff
	.zero		1


	//   ....[106]....
        /*07a4*/ 	.word	0x00005c80
        /*07a8*/ 	.word	0x00000000
        /*07ac*/ 	.word	0x000000e0
        /*07b0*/ 	.short	0x010a
        /*07b2*/ 	.byte	0xff
	.zero		1


	//   ....[107]....
        /*07b4*/ 	.word	0x00005fc0
        /*07b8*/ 	.word	0x00000010
        /*07bc*/ 	.word	0x00000130
        /*07c0*/ 	.short	0x010a
        /*07c2*/ 	.byte	0xff
	.zero		1


	//   ....[108]....
        /*07c4*/ 	.word	0x00006950
        /*07c8*/ 	.word	0x000000ff
        /*07cc*/ 	.word	0x00000000
        /*07d0*/ 	.short	0x0101
        /*07d2*/ 	.byte	0x05
	.zero		1


	//   ....[109]....
        /*07d4*/ 	.word	0x00007db0
        /*07d8*/ 	.word	0x00000000
        /*07dc*/ 	.word	0x00000000
        /*07e0*/ 	.short	0x0101
        /*07e2*/ 	.byte	0xff
	.zero		1


	//   ....[110]....
        /*07e4*/ 	.word	0x00008050
        /*07e8*/ 	.word	0x00000003
        /*07ec*/ 	.word	0x00000180
        /*07f0*/ 	.short	0x010a
        /*07f2*/ 	.byte	0xff
	.zero		1


	//   ....[111]....
        /*07f4*/ 	.word	0x000080b0
        /*07f8*/ 	.word	0x00000002
        /*07fc*/ 	.word	0x00000070
        /*0800*/ 	.short	0x010a
        /*0802*/ 	.byte	0xff
	.zero		1


	//   ....[112]....
        /*0804*/ 	.word	0x00008110
        /*0808*/ 	.word	0x00000002
        /*080c*/ 	.word	0x00000070
        /*0810*/ 	.short	0x010a
        /*0812*/ 	.byte	0xff
	.zero		1


	//   ....[113]....
        /*0814*/ 	.word	0x00008160
        /*0818*/ 	.word	0x00000002
        /*081c*/ 	.word	0x00000110
        /*0820*/ 	.short	0x010a
        /*0822*/ 	.byte	0xff
	.zero		1


	//   ....[114]....
        /*0824*/ 	.word	0x000081c0
        /*0828*/ 	.word	0x00000000
        /*082c*/ 	.word	0x00000000
        /*0830*/ 	.short	0x010a
        /*0832*/ 	.byte	0xff
	.zero		1


	//   ....[115]....
        /*0834*/ 	.word	0x00008220
        /*0838*/ 	.word	0x00000000
        /*083c*/ 	.word	0x00000000
        /*0840*/ 	.short	0x010a
        /*0842*/ 	.byte	0xff
	.zero		1


	//   ....[116]....
        /*0844*/ 	.word	0x00008280
        /*0848*/ 	.word	0x00000000
        /*084c*/ 	.word	0x00000000
        /*0850*/ 	.short	0x010a
        /*0852*/ 	.byte	0xff
	.zero		1


	//   ....[117]....
        /*0854*/ 	.word	0x000082e0
        /*0858*/ 	.word	0x00000000
        /*085c*/ 	.word	0x00000000
        /*0860*/ 	.short	0x010a
        /*0862*/ 	.byte	0xff
	.zero		1


	//   ....[118]....
        /*0864*/ 	.word	0x00008340
        /*0868*/ 	.word	0x00000000
        /*086c*/ 	.word	0x00000000
        /*0870*/ 	.short	0x010a
        /*0872*/ 	.byte	0xff
	.zero		1


	//   ....[119]....
        /*0874*/ 	.word	0x000083a0
        /*0878*/ 	.word	0x00000000
        /*087c*/ 	.word	0x00000000
        /*0880*/ 	.short	0x010a
        /*0882*/ 	.byte	0xff
	.zero		1


	//   ....[120]....
        /*0884*/ 	.word	0x00008400
        /*0888*/ 	.word	0x00000000
        /*088c*/ 	.word	0x00000000
        /*0890*/ 	.short	0x010a
        /*0892*/ 	.byte	0xff
	.zero		1


	//   ....[121]....
        /*0894*/ 	.word	0x00008460
        /*0898*/ 	.word	0x00000000
        /*089c*/ 	.word	0x00000000
        /*08a0*/ 	.short	0x010a
        /*08a2*/ 	.byte	0xff
	.zero		1


	//   ....[122]....
        /*08a4*/ 	.word	0x000084c0
        /*08a8*/ 	.word	0x00000000
        /*08ac*/ 	.word	0x00000000
        /*08b0*/ 	.short	0x010a
        /*08b2*/ 	.byte	0xff
	.zero		1


	//   ....[123]....
        /*08b4*/ 	.word	0x00008520
        /*08b8*/ 	.word	0x00000000
        /*08bc*/ 	.word	0x00000000
        /*08c0*/ 	.short	0x010a
        /*08c2*/ 	.byte	0xff
	.zero		1


	//   ....[124]....
        /*08c4*/ 	.word	0x00008580
        /*08c8*/ 	.word	0x00000000
        /*08cc*/ 	.word	0x00000000
        /*08d0*/ 	.short	0x010a
        /*08d2*/ 	.byte	0xff
	.zero		1


	//   ....[125]....
        /*08d4*/ 	.word	0x000085e0
        /*08d8*/ 	.word	0x00000000
        /*08dc*/ 	.word	0x00000000
        /*08e0*/ 	.short	0x010a
        /*08e2*/ 	.byte	0xff
	.zero		1


	//   ....[126]....
        /*08e4*/ 	.word	0x00008640
        /*08e8*/ 	.word	0x00000000
        /*08ec*/ 	.word	0x00000000
        /*08f0*/ 	.short	0x010a
        /*08f2*/ 	.byte	0xff
	.zero		1


	//   ....[127]....
        /*08f4*/ 	.word	0x00008690
        /*08f8*/ 	.word	0x00000000
        /*08fc*/ 	.word	0x00000170
        /*0900*/ 	.short	0x010a
        /*0902*/ 	.byte	0xff
	.zero		1


	//   ....[128]....
        /*0904*/ 	.word	0x000086f0
        /*0908*/ 	.word	0x00000000
        /*090c*/ 	.word	0x00000120
        /*0910*/ 	.short	0x010a
        /*0912*/ 	.byte	0xff
	.zero		1


	//   ....[129]....
        /*0914*/ 	.word	0x00008740
        /*0918*/ 	.word	0x00000000
        /*091c*/ 	.word	0x00000110
        /*0920*/ 	.short	0x010a
        /*0922*/ 	.byte	0xff
	.zero		1


	//   ....[130]....
        /*0924*/ 	.word	0x000087a0
        /*0928*/ 	.word	0x00000000
        /*092c*/ 	.word	0x00000120
        /*0930*/ 	.short	0x010a
        /*0932*/ 	.byte	0xff
	.zero		1


	//   ....[131]....
        /*0934*/ 	.word	0x000087f0
        /*0938*/ 	.word	0x00000000
        /*093c*/ 	.word	0x00000110
        /*0940*/ 	.short	0x010a
        /*0942*/ 	.byte	0xff
	.zero		1


	//   ....[132]....
        /*0944*/ 	.word	0x00008850
        /*0948*/ 	.word	0x00000003
        /*094c*/ 	.word	0x00000150
        /*0950*/ 	.short	0x010a
        /*0952*/ 	.byte	0xff
	.zero		1


	//   ....[133]....
        /*0954*/ 	.word	0x000088b0
        /*0958*/ 	.word	0x00000000
        /*095c*/ 	.word	0x00000000
        /*0960*/ 	.short	0x010a
        /*0962*/ 	.byte	0xff
	.zero		1


	//   ....[134]....
        /*0964*/ 	.word	0x00008910
        /*0968*/ 	.word	0x00000000
        /*096c*/ 	.word	0x00000000
        /*0970*/ 	.short	0x010a
        /*0972*/ 	.byte	0xff
	.zero		1


	//   ....[135]....
        /*0974*/ 	.word	0x00008970
        /*0978*/ 	.word	0x00000000
        /*097c*/ 	.word	0x00000000
        /*0980*/ 	.short	0x010a
        /*0982*/ 	.byte	0xff
	.zero		1


	//   ....[136]....
        /*0984*/ 	.word	0x000089d0
        /*0988*/ 	.word	0x00000000
        /*098c*/ 	.word	0x00000000
        /*0990*/ 	.short	0x010a
        /*0992*/ 	.byte	0xff
	.zero		1


	//   ....[137]....
        /*0994*/ 	.word	0x00008a30
        /*0998*/ 	.word	0x00000000
        /*099c*/ 	.word	0x00000000
        /*09a0*/ 	.short	0x010a
        /*09a2*/ 	.byte	0xff
	.zero		1


	//   ....[138]....
        /*09a4*/ 	.word	0x00008a80
        /*09a8*/ 	.word	0x00000000
        /*09ac*/ 	.word	0x00000110
        /*09b0*/ 	.short	0x010a
        /*09b2*/ 	.byte	0xff
	.zero		1


	//   ....[139]....
        /*09b4*/ 	.word	0x00008ae0
        /*09b8*/ 	.word	0x00000000
        /*09bc*/ 	.word	0x00000108
        /*09c0*/ 	.short	0x010a
        /*09c2*/ 	.byte	0xff
	.zero		1


	//   ....[140]....
        /*09c4*/ 	.word	0x00008b40
        /*09c8*/ 	.word	0x00000003
        /*09cc*/ 	.word	0x000000f0
        /*09d0*/ 	.short	0x010a
        /*09d2*/ 	.byte	0xff
	.zero		1


	//   ....[141]....
        /*09d4*/ 	.word	0x00008ba0
        /*09d8*/ 	.word	0x00000000
        /*09dc*/ 	.word	0x00000000
        /*09e0*/ 	.short	0x010a
        /*09e2*/ 	.byte	0xff
	.zero		1


	//   ....[142]....
        /*09e4*/ 	.word	0x00008bf0
        /*09e8*/ 	.word	0x00000000
        /*09ec*/ 	.word	0x00000110
        /*09f0*/ 	.short	0x010a
        /*09f2*/ 	.byte	0xff
	.zero		1


	//   ....[143]....
        /*09f4*/ 	.word	0x00008c40
        /*09f8*/ 	.word	0x00000000
        /*09fc*/ 	.word	0x000000e0
        /*0a00*/ 	.short	0x010a
        /*0a02*/ 	.byte	0xff
	.zero		1


	//   ....[144]....
        /*0a04*/ 	.word	0x00008c90
        /*0a08*/ 	.word	0x00000010
        /*0a0c*/ 	.word	0x00000130
        /*0a10*/ 	.short	0x010a
        /*0a12*/ 	.byte	0xff
	.zero		1


	//----- nvinfo : EIATTR_NUM_MBARRIERS
	.align		4
.L_47:
        /*0a14*/ 	.byte	0x03, 0x38
        /*0a16*/ 	.short	0x0032


	//----- nvinfo : EIATTR_EXIT_INSTR_OFFSETS
	.align		4
        /*0a18*/ 	.byte	0x04, 0x1c
        /*0a1a*/ 	.short	(.L_49 - .L_48)


	//   ....[0]....
.L_48:
        /*0a1c*/ 	.word	0x00002be0


	//   ....[1]....
        /*0a20*/ 	.word	0x000030d0


	//   ....[2]....
        /*0a24*/ 	.word	0x00003130


	//   ....[3]....
        /*0a28*/ 	.word	0x00003f50


	//   ....[4]....
        /*0a2c*/ 	.word	0x00004d40


	//   ....[5]....
        /*0a30*/ 	.word	0x00004d80


	//   ....[6]....
        /*0a34*/ 	.word	0x00007f60


	//   ....[7]....
        /*0a38*/ 	.word	0x00007fe0


	//   ....[8]....
        /*0a3c*/ 	.word	0x00008010


	//   ....[9]....
        /*0a40*/ 	.word	0x00008040


	//----- nvinfo : EIATTR_MAX_THREADS
	.align		4
.L_49:
        /*0a44*/ 	.byte	0x04, 0x05
        /*0a46*/ 	.short	(.L_51 - .L_50)
.L_50:
        /*0a48*/ 	.word	0x00000100
        /*0a4c*/ 	.word	0x00000001
        /*0a50*/ 	.word	0x00000001


	//----- nvinfo : EIATTR_CRS_STACK_SIZE
	.align		4
.L_51:
        /*0a54*/ 	.byte	0x04, 0x1e
        /*0a56*/ 	.short	(.L_53 - .L_52)
.L_52:
        /*0a58*/ 	.word	0x00000000


	//----- nvinfo : EIATTR_CBANK_PARAM_SIZE
	.align		4
.L_53:
        /*0a5c*/ 	.byte	0x03, 0x19
        /*0a5e*/ 	.short	0x0800


	//----- nvinfo : EIATTR_PARAM_CBANK
	.align		4
        /*0a60*/ 	.byte	0x04, 0x0a
        /*0a62*/ 	.short	(.L_55 - .L_54)
	.align		4
.L_54:
        /*0a64*/ 	.word	index@(.nv.constant0._ZN7cutlass13device_kernelINS_4gemm6kernel13GemmUniversalIN4cute5tupleIJiiiiEEENS1_10collective13CollectiveMmaINS1_35MainloopSm100TmaUmmaWarpSpecializedILi14ELi2ELi4ENS5_IJNS4_1CILi1EEESB_SB_EEEEENS5_IJNSA_ILi128EEENSA_ILi80EEENSA_ILi32EEEEEENS_6half_tENS5_IJlSB_lEEESI_SJ_NS4_8TiledMMAINS4_8MMA_AtomIJNS4_20SM100_MMA_F16BF16_SSISI_SI_fLi128ELi80ELNS4_4UMMA5MajorE0ELSO_0ELNSN_7ScaleInE0ELSP_0EEEEEENS4_6LayoutISC_NS5_IJNSA_ILi0EEEST_ST_EEEEENS5_IJNS4_10UnderscoreESW_SW_EEEEENS4_13SM90_TMA_LOADENS4_14ComposedLayoutINS4_7SwizzleILi2ELi4ELi3EEENS4_18smem_ptr_flag_bitsILi16EEENSS_INS5_IJNSA_ILi8EEESG_EEENS5_IJSG_SB_EEEEEEEvNS4_8identityESZ_S19_vS1A_EENS_8epilogue10collective18CollectiveEpilogueINS1C_23Sm100TmaWarpSpecializedILi2ELi1ELi80ELb1ELb0EEEJSH_NS5_IJNSS_ISE_SB_EENSS_ISF_SB_EEEEESI_SJ_SI_SJ_NS1C_6fusion15FusionCallbacksIS1G_NS1K_17LinearCombinationISI_fSI_fLNS_15FloatRoundStyleE2EEESH_S1J_JEEENS4_5SM1004TMEM4LOAD26SM100_TMEM_LOAD_32dp32b16xESZ_NS10_INS11_ILi1ELi4ELi3EEES14_NSS_INS5_IJS15_NSA_ILi16EEEEEENS5_IJS1V_SB_EEEEEEENS4_39AutoVectorizingCopyWithAssumedAlignmentILi128EEENS4_14SM90_TMA_STOREES1Z_S21_S21_EEEvvEEEEvNT_6ParamsE)
        /*0a68*/ 	.short	0x0380
        /*0a6a*/ 	.short	0x0800


	//----- nvinfo : EIATTR_SW_WAR
	.align		4
.L_55:
        /*0a6c*/ 	.byte	0x04, 0x36
        /*0a6e*/ 	.short	(.L_57 - .L_56)
.L_56:
        /*0a70*/ 	.word	0x00000008
.L_57:


//--------------------- .nv.callgraph             --------------------------
	.section	.nv.callgraph,"",@"SHT_CUDA_CALLGRAPH"
	.align	4
	.sectionentsize	8
	.align		4
        /*0000*/ 	.word	0x00000000
	.align		4
        /*0004*/ 	.word	0xffffffff
	.align		4
        /*0008*/ 	.word	index@(_ZN7cutlass13device_kernelINS_4gemm6kernel13GemmUniversalIN4cute5tupleIJiiiiEEENS1_10collective13CollectiveMmaINS1_35MainloopSm100TmaUmmaWarpSpecializedILi14ELi2ELi4ENS5_IJNS4_1CILi1EEESB_SB_EEEEENS5_IJNSA_ILi128EEENSA_ILi80EEENSA_ILi32EEEEEENS_6half_tENS5_IJlSB_lEEESI_SJ_NS4_8TiledMMAINS4_8MMA_AtomIJNS4_20SM100_MMA_F16BF16_SSISI_SI_fLi128ELi80ELNS4_4UMMA5MajorE0ELSO_0ELNSN_7ScaleInE0ELSP_0EEEEEENS4_6LayoutISC_NS5_IJNSA_ILi0EEEST_ST_EEEEENS5_IJNS4_10UnderscoreESW_SW_EEEEENS4_13SM90_TMA_LOADENS4_14ComposedLayoutINS4_7SwizzleILi2ELi4ELi3EEENS4_18smem_ptr_flag_bitsILi16EEENSS_INS5_IJNSA_ILi8EEESG_EEENS5_IJSG_SB_EEEEEEEvNS4_8identityESZ_S19_vS1A_EENS_8epilogue10collective18CollectiveEpilogueINS1C_23Sm100TmaWarpSpecializedILi2ELi1ELi80ELb1ELb0EEEJSH_NS5_IJNSS_ISE_SB_EENSS_ISF_SB_EEEEESI_SJ_SI_SJ_NS1C_6fusion15FusionCallbacksIS1G_NS1K_17LinearCombinationISI_fSI_fLNS_15FloatRoundStyleE2EEESH_S1J_JEEENS4_5SM1004TMEM4LOAD26SM100_TMEM_LOAD_32dp32b16xESZ_NS10_INS11_ILi1ELi4ELi3EEES14_NSS_INS5_IJS15_NSA_ILi16EEEEEENS5_IJS1V_SB_EEEEEEENS4_39AutoVectorizingCopyWithAssumedAlignmentILi128EEENS4_14SM90_TMA_STOREES1Z_S21_S21_EEEvvEEEEvNT_6ParamsE)
	.align		4
        /*000c*/ 	.word	index@(__assertfail)
	.align		4
        /*0010*/ 	.word	0x00000000
	.align		4
        /*0014*/ 	.word	0xfffffffe
	.align		4
        /*0018*/ 	.word	0x00000000
	.align		4
        /*001c*/ 	.word	0xfffffffd
	.align		4
        /*0020*/ 	.word	0x00000000
	.align		4
        /*0024*/ 	.word	0xfffffffc


//--------------------- .nv.constant4             --------------------------
	.section	.nv.constant4,"a",@progbits
	.align	8
	.align		8
.nv.constant4:
        /*0000*/ 	.dword	__assertfail
	.align		8
        /*0008*/ 	.dword	__unnamed_1
	.align		8
        /*0010*/ 	.dword	__unnamed_2
	.align		8
        /*0018*/ 	.dword	_ZN39_INTERNAL_3216b58a_4_k_cu_92968626_56234cuda3std3__45__cpo5beginE
	.align		8
        /*0020*/ 	.dword	_ZN39_INTERNAL_3216b58a_4_k_cu_92968626_56234cuda3std3__45__cpo3endE
	.align		8
        /*0028*/ 	.dword	_ZN39_INTERNAL_3216b58a_4_k_cu_92968626_56234cuda3std3__45__cpo6cbeginE
	.align		8
        /*0030*/ 	.dword	_ZN39_INTERNAL_3216b58a_4_k_cu_92968626_56234cuda3std3__45__cpo4cendE
	.align		8
        /*0038*/ 	.dword	_ZN39_INTERNAL_3216b58a_4_k_cu_92968626_56234cuda3std3__441_GLOBAL__N__3216b58a_4_k_cu_92968626_56236ignoreE
	.align		8
        /*0040*/ 	.dword	_ZN39_INTERNAL_3216b58a_4_k_cu_92968626_56234cuda3std3__419piecewise_constructE
	.align		8
        /*0048*/ 	.dword	_ZN39_INTERNAL_3216b58a_4_k_cu_92968626_56234cuda3std3__48in_placeE
	.align		8
        /*0050*/ 	.dword	_ZN39_INTERNAL_3216b58a_4_k_cu_92968626_56234cuda3std6ranges3__45__cpo4swapE
	.align		8
        /*0058*/ 	.dword	_ZN39_INTERNAL_3216b58a_4_k_cu_92968626_56234cuda3std6ranges3__45__cpo9iter_moveE
	.align		8
        /*0060*/ 	.dword	_ZN39_INTERNAL_3216b58a_4_k_cu_92968626_56234cute7productE
	.align		8
        /*0068*/ 	.dword	_ZN39_INTERNAL_3216b58a_4_k_cu_92968626_56234cute1_E
	.align		8
        /*0070*/ 	.dword	$str$25
	.align		8
        /*0078*/ 	.dword	$str$26
	.align		8
        /*0080*/ 	.dword	$str$27
	.align		8
        /*0088*/ 	.dword	$str$28


//--------------------- .text._ZN7cutlass13device_kernelINS_4gemm6kernel13GemmUniversalIN4cute5tupleIJiiiiEEENS1_10collective13CollectiveMmaINS1_35MainloopSm100TmaUmmaWarpSpecializedILi14ELi2ELi4ENS5_IJNS4_1CILi1EEESB_SB_EEEEENS5_IJNSA_ILi128EEENSA_ILi80EEENSA_ILi32EEEEEENS_6half_tENS5_IJlSB_lEEESI_SJ_NS4_8TiledMMAINS4_8MMA_AtomIJNS4_20SM100_MMA_F16BF16_SSISI_SI_fLi128ELi80ELNS4_4UMMA5MajorE0ELSO_0ELNSN_7ScaleInE0ELSP_0EEEEEENS4_6LayoutISC_NS5_IJNSA_ILi0EEEST_ST_EEEEENS5_IJNS4_10UnderscoreESW_SW_EEEEENS4_13SM90_TMA_LOADENS4_14ComposedLayoutINS4_7SwizzleILi2ELi4ELi3EEENS4_18smem_ptr_flag_bitsILi16EEENSS_INS5_IJNSA_ILi8EEESG_EEENS5_IJSG_SB_EEEEEEEvNS4_8identityESZ_S19_vS1A_EENS_8epilogue10collective18CollectiveEpilogueINS1C_23Sm100TmaWarpSpecializedILi2ELi1ELi80ELb1ELb0EEEJSH_NS5_IJNSS_ISE_SB_EENSS_ISF_SB_EEEEESI_SJ_SI_SJ_NS1C_6fusion15FusionCallbacksIS1G_NS1K_17LinearCombinationISI_fSI_fLNS_15FloatRoundStyleE2EEESH_S1J_JEEENS4_5SM1004TMEM4LOAD26SM100_TMEM_LOAD_32dp32b16xESZ_NS10_INS11_ILi1ELi4ELi3EEES14_NSS_INS5_IJS15_NSA_ILi16EEEEEENS5_IJS1V_SB_EEEEEEENS4_39AutoVectorizingCopyWithAssumedAlignmentILi128EEENS4_14SM90_TMA_STOREES1Z_S21_S21_EEEvvEEEEvNT_6ParamsE --------------------------
	.section	.text._ZN7cutlass13device_kernelINS_4gemm6kernel13GemmUniversalIN4cute5tupleIJiiiiEEENS1_10collective13CollectiveMmaINS1_35MainloopSm100TmaUmmaWarpSpecializedILi14ELi2ELi4ENS5_IJNS4_1CILi1EEESB_SB_EEEEENS5_IJNSA_ILi128EEENSA_ILi80EEENSA_ILi32EEEEEENS_6half_tENS5_IJlSB_lEEESI_SJ_NS4_8TiledMMAINS4_8MMA_AtomIJNS4_20SM100_MMA_F16BF16_SSISI_SI_fLi128ELi80ELNS4_4UMMA5MajorE0ELSO_0ELNSN_7ScaleInE0ELSP_0EEEEEENS4_6LayoutISC_NS5_IJNSA_ILi0EEEST_ST_EEEEENS5_IJNS4_10UnderscoreESW_SW_EEEEENS4_13SM90_TMA_LOADENS4_14ComposedLayoutINS4_7SwizzleILi2ELi4ELi3EEENS4_18smem_ptr_flag_bitsILi16EEENSS_INS5_IJNSA_ILi8EEESG_EEENS5_IJSG_SB_EEEEEEEvNS4_8identityESZ_S19_vS1A_EENS_8epilogue10collective18CollectiveEpilogueINS1C_23Sm100TmaWarpSpecializedILi2ELi1ELi80ELb1ELb0EEEJSH_NS5_IJNSS_ISE_SB_EENSS_ISF_SB_EEEEESI_SJ_SI_SJ_NS1C_6fusion15FusionCallbacksIS1G_NS1K_17LinearCombinationISI_fSI_fLNS_15FloatRoundStyleE2EEESH_S1J_JEEENS4_5SM1004TMEM4LOAD26SM100_TMEM_LOAD_32dp32b16xESZ_NS10_INS11_ILi1ELi4ELi3EEES14_NSS_INS5_IJS15_NSA_ILi16EEEEEENS5_IJS1V_SB_EEEEEEENS4_39AutoVectorizingCopyWithAssumedAlignmentILi128EEENS4_14SM90_TMA_STOREES1Z_S21_S21_EEEvvEEEEvNT_6ParamsE,"ax",@progbits
	.align	128
.text._ZN7cutlass13device_kernelINS_4gemm6kernel13GemmUniversalIN4cute5tupleIJiiiiEEENS1_10collective13CollectiveMmaINS1_35MainloopSm100TmaUmmaWarpSpecializedILi14ELi2ELi4ENS5_IJNS4_1CILi1EEESB_SB_EEEEENS5_IJNSA_ILi128EEENSA_ILi80EEENSA_ILi32EEEEEENS_6half_tENS5_IJlSB_lEEESI_SJ_NS4_8TiledMMAINS4_8MMA_AtomIJNS4_20SM100_MMA_F16BF16_SSISI_SI_fLi128ELi80ELNS4_4UMMA5MajorE0ELSO_0ELNSN_7ScaleInE0ELSP_0EEEEEENS4_6LayoutISC_NS5_IJNSA_ILi0EEEST_ST_EEEEENS5_IJNS4_10UnderscoreESW_SW_EEEEENS4_13SM90_TMA_LOADENS4_14ComposedLayoutINS4_7SwizzleILi2ELi4ELi3EEENS4_18smem_ptr_flag_bitsILi16EEENSS_INS5_IJNSA_ILi8EEESG_EEENS5_IJSG_SB_EEEEEEEvNS4_8identityESZ_S19_vS1A_EENS_8epilogue10collective18CollectiveEpilogueINS1C_23Sm100TmaWarpSpecializedILi2ELi1ELi80ELb1ELb0EEEJSH_NS5_IJNSS_ISE_SB_EENSS_ISF_SB_EEEEESI_SJ_SI_SJ_NS1C_6fusion15FusionCallbacksIS1G_NS1K_17LinearCombinationISI_fSI_fLNS_15FloatRoundStyleE2EEESH_S1J_JEEENS4_5SM1004TMEM4LOAD26SM100_TMEM_LOAD_32dp32b16xESZ_NS10_INS11_ILi1ELi4ELi3EEES14_NSS_INS5_IJS15_NSA_ILi16EEEEEENS5_IJS1V_SB_EEEEEEENS4_39AutoVectorizingCopyWithAssumedAlignmentILi128EEENS4_14SM90_TMA_STOREES1Z_S21_S21_EEEvvEEEEvNT_6ParamsE:
        .type           _ZN7cutlass13device_kernelINS_4gemm6kernel13GemmUniversalIN4cute5tupleIJiiiiEEENS1_10collective13CollectiveMmaINS1_35MainloopSm100TmaUmmaWarpSpecializedILi14ELi2ELi4ENS5_IJNS4_1CILi1EEESB_SB_EEEEENS5_IJNSA_ILi128EEENSA_ILi80EEENSA_ILi32EEEEEENS_6half_tENS5_IJlSB_lEEESI_SJ_NS4_8TiledMMAINS4_8MMA_AtomIJNS4_20SM100_MMA_F16BF16_SSISI_SI_fLi128ELi80ELNS4_4UMMA5MajorE0ELSO_0ELNSN_7ScaleInE0ELSP_0EEEEEENS4_6LayoutISC_NS5_IJNSA_ILi0EEEST_ST_EEEEENS5_IJNS4_10UnderscoreESW_SW_EEEEENS4_13SM90_TMA_LOADENS4_14ComposedLayoutINS4_7SwizzleILi2ELi4ELi3EEENS4_18smem_ptr_flag_bitsILi16EEENSS_INS5_IJNSA_ILi8EEESG_EEENS5_IJSG_SB_EEEEEEEvNS4_8identityESZ_S19_vS1A_EENS_8epilogue10collective18CollectiveEpilogueINS1C_23Sm100TmaWarpSpecializedILi2ELi1ELi80ELb1ELb0EEEJSH_NS5_IJNSS_ISE_SB_EENSS_ISF_SB_EEEEESI_SJ_SI_SJ_NS1C_6fusion15FusionCallbacksIS1G_NS1K_17LinearCombinationISI_fSI_fLNS_15FloatRoundStyleE2EEESH_S1J_JEEENS4_5SM1004TMEM4LOAD26SM100_TMEM_LOAD_32dp32b16xESZ_NS10_INS11_ILi1ELi4ELi3EEES14_NSS_INS5_IJS15_NSA_ILi16EEEEEENS5_IJS1V_SB_EEEEEEENS4_39AutoVectorizingCopyWithAssumedAlignmentILi128EEENS4_14SM90_TMA_STOREES1Z_S21_S21_EEEvvEEEEvNT_6ParamsE,@function
        .size           _ZN7cutlass13device_kernelINS_4gemm6kernel13GemmUniversalIN4cute5tupleIJiiiiEEENS1_10collective13CollectiveMmaINS1_35MainloopSm100TmaUmmaWarpSpecializedILi14ELi2ELi4ENS5_IJNS4_1CILi1EEESB_SB_EEEEENS5_IJNSA_ILi128EEENSA_ILi80EEENSA_ILi32EEEEEENS_6half_tENS5_IJlSB_lEEESI_SJ_NS4_8TiledMMAINS4_8MMA_AtomIJNS4_20SM100_MMA_F16BF16_SSISI_SI_fLi128ELi80ELNS4_4UMMA5MajorE0ELSO_0ELNSN_7ScaleInE0ELSP_0EEEEEENS4_6LayoutISC_NS5_IJNSA_ILi0EEEST_ST_EEEEENS5_IJNS4_10UnderscoreESW_SW_EEEEENS4_13SM90_TMA_LOADENS4_14ComposedLayoutINS4_7SwizzleILi2ELi4ELi3EEENS4_18smem_ptr_flag_bitsILi16EEENSS_INS5_IJNSA_ILi8EEESG_EEENS5_IJSG_SB_EEEEEEEvNS4_8identityESZ_S19_vS1A_EENS_8epilogue10collective18CollectiveEpilogueINS1C_23Sm100TmaWarpSpecializedILi2ELi1ELi80ELb1ELb0EEEJSH_NS5_IJNSS_ISE_SB_EENSS_ISF_SB_EEEEESI_SJ_SI_SJ_NS1C_6fusion15FusionCallbacksIS1G_NS1K_17LinearCombinationISI_fSI_fLNS_15FloatRoundStyleE2EEESH_S1J_JEEENS4_5SM1004TMEM4LOAD26SM100_TMEM_LOAD_32dp32b16xESZ_NS10_INS11_ILi1ELi4ELi3EEES14_NSS_INS5_IJS15_NSA_ILi16EEEEEENS5_IJS1V_SB_EEEEEEENS4_39AutoVectorizingCopyWithAssumedAlignmentILi128EEENS4_14SM90_TMA_STOREES1Z_S21_S21_EEEvvEEEEvNT_6ParamsE,(.L_x_172 - _ZN7cutlass13device_kernelINS_4gemm6kernel13GemmUniversalIN4cute5tupleIJiiiiEEENS1_10collective13CollectiveMmaINS1_35MainloopSm100TmaUmmaWarpSpecializedILi14ELi2ELi4ENS5_IJNS4_1CILi1EEESB_SB_EEEEENS5_IJNSA_ILi128EEENSA_ILi80EEENSA_ILi32EEEEEENS_6half_tENS5_IJlSB_lEEESI_SJ_NS4_8TiledMMAINS4_8MMA_AtomIJNS4_20SM100_MMA_F16BF16_SSISI_SI_fLi128ELi80ELNS4_4UMMA5MajorE0ELSO_0ELNSN_7ScaleInE0ELSP_0EEEEEENS4_6LayoutISC_NS5_IJNSA_ILi0EEEST_ST_EEEEENS5_IJNS4_10UnderscoreESW_SW_EEEEENS4_13SM90_TMA_LOADENS4_14ComposedLayoutINS4_7SwizzleILi2ELi4ELi3EEENS4_18smem_ptr_flag_bitsILi16EEENSS_INS5_IJNSA_ILi8EEESG_EEENS5_IJSG_SB_EEEEEEEvNS4_8identityESZ_S19_vS1A_EENS_8epilogue10collective18CollectiveEpilogueINS1C_23Sm100TmaWarpSpecializedILi2ELi1ELi80ELb1ELb0EEEJSH_NS5_IJNSS_ISE_SB_EENSS_ISF_SB_EEEEESI_SJ_SI_SJ_NS1C_6fusion15FusionCallbacksIS1G_NS1K_17LinearCombinationISI_fSI_fLNS_15FloatRoundStyleE2EEESH_S1J_JEEENS4_5SM1004TMEM4LOAD26SM100_TMEM_LOAD_32dp32b16xESZ_NS10_INS11_ILi1ELi4ELi3EEES14_NSS_INS5_IJS15_NSA_ILi16EEEEEENS5_IJS1V_SB_EEEEEEENS4_39AutoVectorizingCopyWithAssumedAlignmentILi128EEENS4_14SM90_TMA_STOREES1Z_S21_S21_EEEvvEEEEvNT_6ParamsE)
        .other          _ZN7cutlass13device_kernelINS_4gemm6kernel13GemmUniversalIN4cute5tupleIJiiiiEEENS1_10collective13CollectiveMmaINS1_35MainloopSm100TmaUmmaWarpSpecializedILi14ELi2ELi4ENS5_IJNS4_1CILi1EEESB_SB_EEEEENS5_IJNSA_ILi128EEENSA_ILi80EEENSA_ILi32EEEEEENS_6half_tENS5_IJlSB_lEEESI_SJ_NS4_8TiledMMAINS4_8MMA_AtomIJNS4_20SM100_MMA_F16BF16_SSISI_SI_fLi128ELi80ELNS4_4UMMA5MajorE0ELSO_0ELNSN_7ScaleInE0ELSP_0EEEEEENS4_6LayoutISC_NS5_IJNSA_ILi0EEEST_ST_EEEEENS5_IJNS4_10UnderscoreESW_SW_EEEEENS4_13SM90_TMA_LOADENS4_14ComposedLayoutINS4_7SwizzleILi2ELi4ELi3EEENS4_18smem_ptr_flag_bitsILi16EEENSS_INS5_IJNSA_ILi8EEESG_EEENS5_IJSG_SB_EEEEEEEvNS4_8identityESZ_S19_vS1A_EENS_8epilogue10collective18CollectiveEpilogueINS1C_23Sm100TmaWarpSpecializedILi2ELi1ELi80ELb1ELb0EEEJSH_NS5_IJNSS_ISE_SB_EENSS_ISF_SB_EEEEESI_SJ_SI_SJ_NS1C_6fusion15FusionCallbacksIS1G_NS1K_17LinearCombinationISI_fSI_fLNS_15FloatRoundStyleE2EEESH_S1J_JEEENS4_5SM1004TMEM4LOAD26SM100_TMEM_LOAD_32dp32b16xESZ_NS10_INS11_ILi1ELi4ELi3EEES14_NSS_INS5_IJS15_NSA_ILi16EEEEEENS5_IJS1V_SB_EEEEEEENS4_39AutoVectorizingCopyWithAssumedAlignmentILi128EEENS4_14SM90_TMA_STOREES1Z_S21_S21_EEEvvEEEEvNT_6ParamsE,@"STO_CUDA_ENTRY STV_DEFAULT"
_ZN7cutlass13device_kernelINS_4gemm6kernel13GemmUniversalIN4cute5tupleIJiiiiEEENS1_10collective13CollectiveMmaINS1_35MainloopSm100TmaUmmaWarpSpecializedILi14ELi2ELi4ENS5_IJNS4_1CILi1EEESB_SB_EEEEENS5_IJNSA_ILi128EEENSA_ILi80EEENSA_ILi32EEEEEENS_6half_tENS5_IJlSB_lEEESI_SJ_NS4_8TiledMMAINS4_8MMA_AtomIJNS4_20SM100_MMA_F16BF16_SSISI_SI_fLi128ELi80ELNS4_4UMMA5MajorE0ELSO_0ELNSN_7ScaleInE0ELSP_0EEEEEENS4_6LayoutISC_NS5_IJNSA_ILi0EEEST_ST_EEEEENS5_IJNS4_10UnderscoreESW_SW_EEEEENS4_13SM90_TMA_LOADENS4_14ComposedLayoutINS4_7SwizzleILi2ELi4ELi3EEENS4_18smem_ptr_flag_bitsILi16EEENSS_INS5_IJNSA_ILi8EEESG_EEENS5_IJSG_SB_EEEEEEEvNS4_8identityESZ_S19_vS1A_EENS_8epilogue10collective18CollectiveEpilogueINS1C_23Sm100TmaWarpSpecializedILi2ELi1ELi80ELb1ELb0EEEJSH_NS5_IJNSS_ISE_SB_EENSS_ISF_SB_EEEEESI_SJ_SI_SJ_NS1C_6fusion15FusionCallbacksIS1G_NS1K_17LinearCombinationISI_fSI_fLNS_15FloatRoundStyleE2EEESH_S1J_JEEENS4_5SM1004TMEM4LOAD26SM100_TMEM_LOAD_32dp32b16xESZ_NS10_INS11_ILi1ELi4ELi3EEES14_NSS_INS5_IJS15_NSA_ILi16EEEEEENS5_IJS1V_SB_EEEEEEENS4_39AutoVectorizingCopyWithAssumedAlignmentILi128EEENS4_14SM90_TMA_STOREES1Z_S21_S21_EEEvvEEEEvNT_6ParamsE:
[----:B------:R-:W1:Y:S01]  /*0000*/  LDC R1, c[0x0][0x37c] ;  /* 0x0000df00ff017b82 */ /* 0x000e620000000800 */
[----:B------:R-:W2:Y:S01]  /*0010*/  S2R R218, SR_TID.X ;  /* 0x0000000000da7919 */ /* 0x000ea20000002100 */
[----:B------:R-:W3:Y:S01]  /*0020*/  LDCU.64 UR4, c[0x0][0x890] ;  /* 0x00011200ff0477ac */ /* 0x000ee20008000a00 */
[----:B------:R-:W-:Y:S02]  /*0030*/  PRMT R206, RZ, 0x7610, R206 ;  /* 0x00007610ffce7816 */ /* 0x000fe400000000ce */
[----:B------:R-:W-:Y:S01]  /*0040*/  ELECT P5, URZ, PT ;  /* 0x0000000000ff782f */ /* 0x000fe200038a0000 */
[----:B------:R-:W4:Y:S01]  /*0050*/  LDCU.64 UR46, c[0x0][0x358] ;  /* 0x00006b00ff2e77ac */ /* 0x000f220008000a00 */
[----:B---3--:R-:W-:-:S04]  /*0060*/  UISETP.NE.U32.AND UP0, UPT, UR4, URZ, UPT ;  /* 0x000000ff0400728c */ /* 0x008fc8000bf05070 */
[----:B------:R-:W-:Y:S01]  /*0070*/  UISETP.NE.AND.EX UP0, UPT, UR5, URZ, UPT, UP0 ;  /* 0x000000ff0500728c */ /* 0x000fe2000bf05300 */
[----:B--2---:R-:W-:-:S05]  /*0080*/  SHF.R.U32.HI R211, RZ, 0x5, R218 ;  /* 0x00000005ffd37819 */ /* 0x004fca00000116da */
[----:B------:R-:W2:Y:S02]  /*0090*/  SHFL.IDX PT, R0, R211, RZ, 0x1f ;  /* 0x00001fffd3007589 */ /* 0x000ea400000e0000 */
[----:B--2---:R-:W-:Y:S01]  /*00a0*/  R2UR UR8, R0 ;  /* 0x00000000000872ca */ /* 0x004fe200000e0000 */
[----:B-1--4-:R-:W-:-:S14]  /*00b0*/  BRA.U UP0, `(.L_x_0) ;  /* 0x00000001002c7547 */ /* 0x012fdc000b800000 */
[----:B------:R-:W1:Y:S02]  /*00c0*/  LDCU.64 UR6, c[0x0][0x888] ;  /* 0x00011100ff0677ac */ /* 0x000e640008000a00 */
[----:B-1----:R-:W-:-:S04]  /*00d0*/  UISETP.NE.U32.AND UP0, UPT, UR6, URZ, UPT ;  /* 0x000000ff0600728c */ /* 0x002fc8000bf05070 */
[----:B------:R-:W-:-:S09]  /*00e0*/  UISETP.NE.AND.EX UP0, UPT, UR7, URZ, UPT, UP0 ;  /* 0x000000ff0700728c */ /* 0x000fd2000bf05300 */
[----:B------:R-:W-:Y:S05]  /*00f0*/  BRA.U !UP0, `(.L_x_1) ;  /* 0x0000000108107547 */ /* 0x000fea000b800000 */
[----:B------:R-:W1:Y:S02]  /*0100*/  LDC.64 R2, c[0x0][0x888] ;  /* 0x00022200ff027b82 */ /* 0x000e640000000a00 */
[----:B-1----:R1:W5:Y:S01]  /*0110*/  LDG.E R101, desc[UR46][R2.64] ;  /* 0x0000002e02657981 */ /* 0x002362000c1e1900 */
[----:B------:R-:W-:Y:S01]  /*0120*/  HFMA2 R206, -RZ, RZ, 0, 5.9604644775390625e-08 ;  /* 0x00000001ffce7431 */ /* 0x000fe200000001ff */
[----:B------:R-:W-:Y:S05]  /*0130*/  BRA `(.L_x_0) ;  /* 0x00000000000c7947 */ /* 0x000fea0003800000 */
.L_x_1:
[----:B------:R-:W1:Y:S01]  /*0140*/  LDCU UR6, c[0x0][0x880] ;  /* 0x00011000ff0677ac */ /* 0x000e620008000800 */
[----:B------:R-:W-:Y:S01]  /*0150*/  HFMA2 R206, -RZ, RZ, 0, 5.9604644775390625e-08 ;  /* 0x00000001ffce7431 */ /* 0x000fe200000001ff */
[----:B-1----:R-:W-:-:S07]  /*0160*/  MOV R101, UR6 ;  /* 0x0000000600657c02 */ /* 0x002fce0008000f00 */
.L_x_0:
[----:B------:R-:W2:Y:S02]  /*0170*/  LDCU.64 UR6, c[0x0][0x8b0] ;  /* 0x00011600ff0677ac */ /* 0x000ea40008000a00 */
[----:B--2---:R-:W-:-:S04]  /*0180*/  UISETP.NE.U32.AND UP0, UPT, UR6, URZ, UPT ;  /* 0x000000ff0600728c */ /* 0x004fc8000bf05070 */
[----:B------:R-:W-:-:S09]  /*0190*/  UISETP.NE.AND.EX UP0, UPT, UR7, URZ, UPT, UP0 ;  /* 0x000000ff0700728c */ /* 0x000fd2000bf05300 */
[----:B------:R-:W-:Y:S05]  /*01a0*/  BRA.U UP0, `(.L_x_2) ;  /* 0x0000000100247547 */ /* 0x000fea000b800000 */
[----:B------:R-:W2:Y:S02]  /*01b0*/  LDCU.64 UR6, c[0x0][0x8a8] ;  /* 0x00011500ff0677ac */ /* 0x000ea40008000a00 */
[----:B--2---:R-:W-:-:S04]  /*01c0*/  UISETP.NE.U32.AND UP0, UPT, UR6, URZ, UPT ;  /* 0x000000ff0600728c */ /* 0x004fc8000bf05070 */
[----:B------:R-:W-:-:S09]  /*01d0*/  UISETP.NE.AND.EX UP0, UPT, UR7, URZ, UPT, UP0 ;  /* 0x000000ff0700728c */ /* 0x000fd2000bf05300 */
[----:B------:R-:W-:Y:S05]  /*01e0*/  BRA.U !UP0, `(.L_x_3) ;  /* 0x00000001080c7547 */ /* 0x000fea000b800000 */
[----:B------:R-:W2:Y:S02]  /*01f0*/  LDC.64 R96, c[0x0][0x8a8] ;  /* 0x00022a00ff607b82 */ /* 0x000ea40000000a00 */
[----:B--2---:R2:W5:Y:S01]  /*0200*/  LDG.E R96, desc[UR46][R96.64] ;  /* 0x0000002e60607981 */ /* 0x004562000c1e1900 */
[----:B------:R-:W-:Y:S05]  /*0210*/  BRA `(.L_x_2) ;  /* 0x0000000000087947 */ /* 0x000fea0003800000 */
.L_x_3:
[----:B------:R-:W2:Y:S02]  /*0220*/  LDCU UR6, c[0x0][0x8a0] ;  /* 0x00011400ff0677ac */ /* 0x000ea40008000800 */
[----:B--2---:R-:W-:Y:S02]  /*0230*/  MOV R96, UR6 ;  /* 0x0000000600607c02 */ /* 0x004fe40008000f00 */
.L_x_2:
[----:B------:R-:W-:Y:S01]  /*0240*/  IMAD.U32 R0, RZ, RZ, UR8 ;  /* 0x00000008ff007e24 */ /* 0x000fe2000f8e00ff */
[----:B------:R-:W-:Y:S04]  /*0250*/  BSSY.RECONVERGENT B0, `(.L_x_4) ;  /* 0x000000c000007945 */ /* 0x000fe80003800200 */
[C---:B------:R-:W-:Y:S02]  /*0260*/  ISETP.NE.OR P1, PT, R0.reuse, 0x1, !P5 ;  /* 0x000000010000780c */ /* 0x040fe40006f25670 */
[----:B------:R-:W-:-:S11]  /*0270*/  ISETP.NE.OR P0, PT, R0, 0x3, !P5 ;  /* 0x000000030000780c */ /* 0x000fd60006f05670 */
[----:B------:R-:W-:Y:S05]  /*0280*/  @P1 BRA `(.L_x_5) ;  /* 0x0000000000201947 */ /* 0x000fea0003800000 */
[----:B------:R-:W3:Y:S02]  /*0290*/  LDCU.64 UR6, c[0x0][0x348] ;  /* 0x00006900ff0677ac */ /* 0x000ee40008000a00 */
[----:B---3--:R-:W-:Y:S02]  /*02a0*/  UIADD3 UR10, UP1, UPT, UR6, 0x80, URZ ;  /* 0x00000080060a7890 */ /* 0x008fe4000ff3e0ff */
[----:B------:R-:W-:Y:S02]  /*02b0*/  UIADD3 UR6, UP0, UPT, UR6, 0x180, URZ ;  /* 0x0000018006067890 */ /* 0x000fe4000ff1e0ff */
[----:B------:R-:W-:Y:S02]  /*02c0*/  UIADD3.X UR11, UPT, UPT, URZ, UR7, URZ, UP1, !UPT ;  /* 0x00000007ff0b7290 */ /* 0x000fe40008ffe4ff */
[----:B------:R-:W-:-:S07]  /*02d0*/  UIADD3.X UR7, UPT, UPT, URZ, UR7, URZ, UP0, !UPT ;  /* 0x00000007ff077290 */ /* 0x000fce00087fe4ff */
[----:B------:R3:W-:Y:S02]  /*02e0*/  UTMACCTL.PF [UR10] ;  /* 0x000000000a0079b9 */ /* 0x0007e40008040000 */
[----:B------:R3:W-:Y:S02]  /*02f0*/  UTMACCTL.PF [UR6] ;  /* 0x00000000060079b9 */ /* 0x0007e40008040000 */
[----:B---3--:R-:W-:Y:S01]  /*0300*/  NOP ;  /* 0x0000000000007918 */ /* 0x008fe20000000000 */
.L_x_5:
[----:B------:R-:W-:Y:S05]  /*0310*/  BSYNC.RECONVERGENT B0 ;  /* 0x0000000000007941 */ /* 0x000fea0003800200 */
.L_x_4:
[----:B------:R-:W-:Y:S04]  /*0320*/  BSSY.RECONVERGENT B0, `(.L_x_6) ;  /* 0x000000a000007945 */ /* 0x000fe80003800200 */
        /* <DEDUP_REMOVED lines=9> */
.L_x_7:
[----:B------:R-:W-:Y:S05]  /*03c0*/  BSYNC.RECONVERGENT B0 ;  /* 0x0000000000007941 */ /* 0x000fea0003800200 */
.L_x_6:
[----:B------:R-:W3:Y:S01]  /*03d0*/  LDCU.64 UR6, c[0x0][0x888] ;  /* 0x00011100ff0677ac */ /* 0x000ee20008000a00 */
[----:B------:R-:W-:Y:S02]  /*03e0*/  UISETP.EQ.U32.AND UP1, UPT, UR4, URZ, UPT ;  /* 0x000000ff0400728c */ /* 0x000fe4000bf22070 */
[----:B------:R-:W-:Y:S02]  /*03f0*/  UPLOP3.LUT UP2, UPT, UPT, UPT, UPT, 0x80, 0x8 ;  /* 0x000000000008789c */ /* 0x000fe40003f4f070 */
[----:B---3--:R-:W-:-:S04]  /*0400*/  UISETP.NE.U32.AND UP0, UPT, UR6, URZ, UPT ;  /* 0x000000ff0600728c */ /* 0x008fc8000bf05070 */
[----:B------:R-:W-:-:S04]  /*0410*/  UISETP.NE.AND.EX UP0, UPT, UR7, URZ, UPT, UP0 ;  /* 0x000000ff0700728c */ /* 0x000fc8000bf05300 */
[----:B------:R-:W-:-:S04]  /*0420*/  UISETP.EQ.OR.EX UP3, UPT, UR5, URZ, !UP0, UP1 ;  /* 0x000000ff0500728c */ /* 0x000fc8000c762710 */
[----:B------:R-:W-:-:S05]  /*0430*/  UP2UR UR42, UPR, URZ, 0x8 ;  /* 0x00000008ff2a7883 */ /* 0x000fca0008000000 */
[----:B------:R-:W-:Y:S07]  /*0440*/  BRA.U !UP3, `(.L_x_8) ;  /* 0x000000010b207547 */ /* 0x000fee000b800000 */
[----:B------:R-:W-:Y:S01]  /*0450*/  UISETP.NE.U32.AND UP2, UPT, UR4, URZ, UPT ;  /* 0x000000ff0400728c */ /* 0x000fe2000bf45070 */
[----:B-----5:R-:W-:Y:S01]  /*0460*/  FSETP.NEU.AND P0, PT, R101, RZ, PT ;  /* 0x000000ff6500720b */ /* 0x020fe20003f0d000 */
[----:B------:R-:W-:Y:S02]  /*0470*/  USEL UR4, URZ, 0xffffffff, UP0 ;  /* 0xffffffffff047887 */ /* 0x000fe40008000000 */
[----:B------:R-:W-:-:S10]  /*0480*/  UISETP.NE.AND.EX UP2, UPT, UR5, URZ, UPT, UP2 ;  /* 0x000000ff0500728c */ /* 0x000fd4000bf45320 */
[----:B------:R-:W-:Y:S01]  /*0490*/  VOTEU.ANY UP1, P0 ;  /* 0x0000000000ff7886 */ /* 0x000fe20000020100 */
[----:B------:R-:W-:-:S04]  /*04a0*/  @!UP2 USEL UR4, URZ, 0xffffffff, UP1 ;  /* 0xffffffffff04a887 */ /* 0x000fc80008800000 */
[----:B------:R-:W-:-:S04]  /*04b0*/  ULOP3.LUT UR4, UR4, 0x1, URZ, 0xc0, !UPT ;  /* 0x0000000104047892 */ /* 0x000fc8000f8ec0ff */
[----:B------:R-:W-:-:S11]  /*04c0*/  UISETP.NE.U32.AND UP2, UPT, UR4, 0x1, UPT ;  /* 0x000000010400788c */ /* 0x000fd6000bf45070 */
.L_x_8:
[----:B-1----:R-:W1:Y:S01]  /*04d0*/  SHFL.IDX PT, R2, R211, RZ, 0x1f ;  /* 0x00001fffd3027589 */ /* 0x002e6200000e0000 */
[----:B------:R-:W-:-:S04]  /*04e0*/  UISETP.NE.AND UP1, UPT, UR8, 0x2, UPT ;  /* 0x000000020800788c */ /* 0x000fc8000bf25270 */
[----:B------:R-:W-:Y:S01]  /*04f0*/  USEL UR7, URZ, 0x1, UP1 ;  /* 0x00000001ff077887 */ /* 0x000fe20008800000 */
[----:B-1----:R-:W-:-:S13]  /*0500*/  ISETP.NE.AND P0, PT, R2, RZ, PT ;  /* 0x000000ff0200720c */ /* 0x002fda0003f05270 */
[----:B------:R-:W-:Y:S05]  /*0510*/  @P0 BRA `(.L_x_9) ;  /* 0x0000000000a40947 */ /* 0x000fea0003800000 */
[----:B------:R-:W-:Y:S01]  /*0520*/  ELECT P0, URZ, PT ;  /* 0x0000000000ff782f */ /* 0x000fe20003800000 */
[----:B------:R-:W-:-:S12]  /*0530*/  BSSY.RECONVERGENT B0, `(.L_x_9) ;  /* 0x0000027000007945 */ /* 0x000fd80003800200 */
[----:B------:R-:W-:Y:S05]  /*0540*/  @!P0 BRA `(.L_x_10) ;  /* 0x0000000000948947 */ /* 0x000fea0003800000 */
[----:B------:R-:W1:Y:S01]  /*0550*/  S2UR UR5, SR_CgaCtaId ;  /* 0x00000000000579c3 */ /* 0x000e620000008800 */
[----:B------:R-:W-:Y:S01]  /*0560*/  UMOV UR6, 0x400 ;  /* 0x0000040000067882 */ /* 0x000fe20000000000 */
[----:B------:R-:W-:Y:S02]  /*0570*/  UMOV UR4, 0x1 ;  /* 0x0000000100047882 */ /* 0x000fe40000000000 */
[----:B------:R-:W-:-:S04]  /*0580*/  UIADD3 UR10, UPT, UPT, -UR4, 0x100000, URZ ;  /* 0x00100000040a7890 */ /* 0x000fc8000fffe1ff */
[----:B------:R-:W-:Y:S02]  /*0590*/  USHF.L.U32 UR11, UR10, 0xb, URZ ;  /* 0x0000000b0a0b7899 */ /* 0x000fe400080006ff */
[----:B------:R-:W-:Y:S02]  /*05a0*/  USHF.L.U32 UR10, UR10, 0x1, URZ ;  /* 0x000000010a0a7899 */ /* 0x000fe400080006ff */
[----:B-1----:R-:W-:Y:S01]  /*05b0*/  ULEA UR5, UR5, UR6, 0x18 ;  /* 0x0000000605057291 */ /* 0x002fe2000f8ec0ff */
[----:B------:R-:W1:Y:S11]  /*05c0*/  FENCE.VIEW.ASYNC.S ;  /* 0x00000000000073c6 */ /* 0x000e760000000000 */
[----:B-1----:R1:W3:Y:S01]  /*05d0*/  SYNCS.EXCH.64 URZ, [UR5], UR10 ;  /* 0x0000000a05ff75b2 */ /* 0x0022e20008000100 */
[----:B------:R1:W4:Y:S01]  /*05e0*/  SYNCS.EXCH.64 URZ, [UR5+0x70], UR10 ;  /* 0x0000700a05ff75b2 */ /* 0x0003220008000100 */
[----:B------:R1:W1:Y:S01]  /*05f0*/  SYNCS.EXCH.64 URZ, [UR5+0x8], UR10 ;  /* 0x0000080a05ff75b2 */ /* 0x0002620008000100 */
        /* <DEDUP_REMOVED lines=25> */
[----:B---34-:R-:W-:Y:S01]  /*0790*/  NOP ;  /* 0x0000000000007918 */ /* 0x018fe20000000000 */
.L_x_10:
[----:B-1----:R-:W-:Y:S05]  /*07a0*/  BSYNC.RECONVERGENT B0 ;  /* 0x0000000000007941 */ /* 0x002fea0003800200 */
.L_x_9:
[----:B------:R-:W1:Y:S01]  /*07b0*/  SHFL.IDX PT, R2, R211, RZ, 0x1f ;  /* 0x00001fffd3027589 */ /* 0x000e6200000e0000 */
[----:B------:R-:W-:Y:S01]  /*07c0*/  NOP ;  /* 0x0000000000007918 */ /* 0x000fe20000000000 */
[----:B-1----:R-:W-:-:S13]  /*07d0*/  ISETP.NE.AND P0, PT, R2, 0x1, PT ;  /* 0x000000010200780c */ /* 0x002fda0003f05270 */
[----:B------:R-:W-:Y:S05]  /*07e0*/  @P0 BRA `(.L_x_11) ;  /* 0x0000000000480947 */ /* 0x000fea0003800000 */
[----:B------:R-:W1:Y:S01]  /*07f0*/  S2UR UR6, SR_CgaCtaId ;  /* 0x00000000000679c3 */ /* 0x000e620000008800 */
[----:B------:R-:W-:Y:S01]  /*0800*/  UMOV UR9, 0x400 ;  /* 0x0000040000097882 */ /* 0x000fe20000000000 */
[----:B------:R-:W-:Y:S01]  /*0810*/  UMOV UR5, 0x20 ;  /* 0x0000002000057882 */ /* 0x000fe20000000000 */
[----:B------:R-:W-:Y:S01]  /*0820*/  UMOV UR4, 0x80 ;  /* 0x0000008000047882 */ /* 0x000fe20000000000 */
[----:B------:R-:W-:-:S04]  /*0830*/  UIADD3 UR10, UPT, UPT, -UR5, 0x100000, URZ ;  /* 0x00100000050a7890 */ /* 0x000fc8000fffe1ff */
[----:B------:R-:W-:Y:S02]  /*0840*/  USHF.L.U32 UR11, UR10, 0xb, URZ ;  /* 0x0000000b0a0b7899 */ /* 0x000fe400080006ff */
[----:B------:R-:W-:Y:S02]  /*0850*/  USHF.L.U32 UR10, UR10, 0x1, URZ ;  /* 0x000000010a0a7899 */ /* 0x000fe400080006ff */
[----:B------:R-:W-:-:S04]  /*0860*/  UIADD3 UR4, UPT, UPT, -UR4, 0x100000, URZ ;  /* 0x0010000004047890 */ /* 0x000fc8000fffe1ff */
[----:B------:R-:W-:Y:S02]  /*0870*/  USHF.L.U32 UR5, UR4, 0xb, URZ ;  /* 0x0000000b04057899 */ /* 0x000fe400080006ff */
[----:B------:R-:W-:Y:S01]  /*0880*/  USHF.L.U32 UR4, UR4, 0x1, URZ ;  /* 0x0000000104047899 */ /* 0x000fe200080006ff */
[----:B------:R-:W-:Y:S01]  /*0890*/  ELECT P0, URZ, PT ;  /* 0x0000000000ff782f */ /* 0x000fe20003800000 */
[----:B-1----:R-:W-:Y:S01]  /*08a0*/  ULEA UR6, UR6, UR9, 0x18 ;  /* 0x0000000906067291 */ /* 0x002fe2000f8ec0ff */
[----:B------:R-:W1:Y:S11]  /*08b0*/  FENCE.VIEW.ASYNC.S ;  /* 0x00000000000073c6 */ /* 0x000e760000000000 */
[----:B-1----:R1:W3:Y:S01]  /*08c0*/  SYNCS.EXCH.64 URZ, [UR6+0xe0], UR10 ;  /* 0x0000e00a06ff75b2 */ /* 0x0022e20008000100 */
[----:B------:R1:W4:Y:S01]  /*08d0*/  SYNCS.EXCH.64 URZ, [UR6+0xf0], UR4 ;  /* 0x0000f00406ff75b2 */ /* 0x0003220008000100 */
[----:B------:R1:W1:Y:S01]  /*08e0*/  SYNCS.EXCH.64 URZ, [UR6+0xe8], UR10 ;  /* 0x0000e80a06ff75b2 */ /* 0x0002620008000100 */
[----:B------:R1:W1:Y:S01]  /*08f0*/  SYNCS.EXCH.64 URZ, [UR6+0xf8], UR4 ;  /* 0x0000f80406ff75b2 */ /* 0x0002620008000100 */
[----:B------:R-:W-:Y:S01]  /*0900*/  NOP ;  /* 0x0000000000007918 */ /* 0x000fe20000000000 */
.L_x_11:
[----:B------:R-:W2:Y:S01]  /*0910*/  SHFL.IDX PT, R2, R211, RZ, 0x1f ;  /* 0x00001fffd3027589 */ /* 0x000ea200000e0000 */
[----:B------:R-:W-:Y:S01]  /*0920*/  NOP ;  /* 0x0000000000007918 */ /* 0x000fe20000000000 */
[----:B--2---:R-:W-:-:S13]  /*0930*/  ISETP.NE.AND P0, PT, R2, 0x3, PT ;  /* 0x000000030200780c */ /* 0x004fda0003f05270 */
[----:B------:R-:W-:Y:S05]  /*0940*/  @P0 BRA `(.L_x_12) ;  /* 0x0000000000300947 */ /* 0x000fea0003800000 */
[----:B-1----:R-:W1:Y:S01]  /*0950*/  S2UR UR5, SR_CgaCtaId ;  /* 0x00000000000579c3 */ /* 0x002e620000008800 */
[----:B------:R-:W-:Y:S01]  /*0960*/  UMOV UR6, 0x400 ;  /* 0x0000040000067882 */ /* 0x000fe20000000000 */
[----:B------:R-:W-:Y:S01]  /*0970*/  UMOV UR4, 0x20 ;  /* 0x0000002000047882 */ /* 0x000fe20000000000 */
[----:B------:R-:W-:Y:S01]  /*0980*/  ELECT P0, URZ, PT ;  /* 0x0000000000ff782f */ /* 0x000fe20003800000 */
[----:B------:R-:W-:-:S04]  /*0990*/  UIADD3 UR10, UPT, UPT, -UR4, 0x100000, URZ ;  /* 0x00100000040a7890 */ /* 0x000fc8000fffe1ff */
[----:B------:R-:W-:Y:S02]  /*09a0*/  USHF.L.U32 UR11, UR10, 0xb, URZ ;  /* 0x0000000b0a0b7899 */ /* 0x000fe400080006ff */
[----:B------:R-:W-:Y:S02]  /*09b0*/  USHF.L.U32 UR10, UR10, 0x1, URZ ;  /* 0x000000010a0a7899 */ /* 0x000fe400080006ff */
[----:B-1----:R-:W-:Y:S01]  /*09c0*/  ULEA UR5, UR5, UR6, 0x18 ;  /* 0x0000000605057291 */ /* 0x002fe2000f8ec0ff */
[----:B------:R-:W1:Y:S11]  /*09d0*/  FENCE.VIEW.ASYNC.S ;  /* 0x00000000000073c6 */ /* 0x000e760000000000 */
[----:B-1----:R2:W1:Y:S01]  /*09e0*/  SYNCS.EXCH.64 URZ, [UR5+0x100], UR10 ;  /* 0x0001000a05ff75b2 */ /* 0x0024620008000100 */
[----:B------:R2:W1:Y:S02]  /*09f0*/  SYNCS.EXCH.64 URZ, [UR5+0x108], UR10 ;  /* 0x0001080a05ff75b2 */ /* 0x0004640008000100 */
[----:B--2---:R-:W-:Y:S01]  /*0a00*/  NOP ;  /* 0x0000000000007918 */ /* 0x004fe20000000000 */
.L_x_12:
[----:B------:R-:W2:Y:S01]  /*0a10*/  SHFL.IDX PT, R2, R211, RZ, 0x1f ;  /* 0x00001fffd3027589 */ /* 0x000ea200000e0000 */
[----:B------:R-:W-:Y:S01]  /*0a20*/  NOP ;  /* 0x0000000000007918 */ /* 0x000fe20000000000 */
[----:B--2---:R-:W-:-:S13]  /*0a30*/  ISETP.NE.AND P0, PT, R2, 0x4, PT ;  /* 0x000000040200780c */ /* 0x004fda0003f05270 */
[----:B------:R-:W-:Y:S05]  /*0a40*/  @P0 BRA `(.L_x_13) ;  /* 0x00000000004c0947 */ /* 0x000fea0003800000 */
[----:B-1----:R-:W1:Y:S01]  /*0a50*/  S2UR UR5, SR_CgaCtaId ;  /* 0x00000000000579c3 */ /* 0x002e620000008800 */
[----:B------:R-:W-:Y:S01]  /*0a60*/  UMOV UR9, 0x100 ;  /* 0x0000010000097882 */ /* 0x000fe20000000000 */
[----:B------:R-:W-:Y:S01]  /*0a70*/  UMOV UR6, 0x400 ;  /* 0x0000040000067882 */ /* 0x000fe20000000000 */
[----:B------:R-:W-:Y:S01]  /*0a80*/  USEL UR9, UR9, 0xe0, UP2 ;  /* 0x000000e009097887 */ /* 0x000fe20009000000 */
[----:B------:R-:W-:Y:S01]  /*0a90*/  UMOV UR4, 0x1 ;  /* 0x0000000100047882 */ /* 0x000fe20000000000 */
[----:B------:R-:W-:Y:S01]  /*0aa0*/  ELECT P0, URZ, PT ;  /* 0x0000000000ff782f */ /* 0x000fe20003800000 */
[----:B------:R-:W-:-:S04]  /*0ab0*/  UIADD3 UR10, UPT, UPT, -UR4, 0x100000, URZ ;  /* 0x00100000040a7890 */ /* 0x000fc8000fffe1ff */
[----:B------:R-:W-:Y:S02]  /*0ac0*/  USHF.L.U32 UR11, UR10, 0xb, URZ ;  /* 0x0000000b0a0b7899 */ /* 0x000fe400080006ff */
[----:B------:R-:W-:Y:S02]  /*0ad0*/  USHF.L.U32 UR10, UR10, 0x1, URZ ;  /* 0x000000010a0a7899 */ /* 0x000fe400080006ff */
[----:B------:R-:W-:-:S04]  /*0ae0*/  UIADD3 UR12, UPT, UPT, -UR9, 0x100000, URZ ;  /* 0x00100000090c7890 */ /* 0x000fc8000fffe1ff */
[----:B------:R-:W-:Y:S02]  /*0af0*/  USHF.L.U32 UR13, UR12, 0xb, URZ ;  /* 0x0000000b0c0d7899 */ /* 0x000fe400080006ff */
[----:B------:R-:W-:Y:S02]  /*0b00*/  USHF.L.U32 UR12, UR12, 0x1, URZ ;  /* 0x000000010c0c7899 */ /* 0x000fe400080006ff */
[----:B-1----:R-:W-:Y:S01]  /*0b10*/  ULEA UR5, UR5, UR6, 0x18 ;  /* 0x0000000605057291 */ /* 0x002fe2000f8ec0ff */
[----:B------:R-:W1:Y:S11]  /*0b20*/  FENCE.VIEW.ASYNC.S ;  /* 0x00000000000073c6 */ /* 0x000e760000000000 */
[----:B-1----:R2:W1:Y:S01]  /*0b30*/  SYNCS.EXCH.64 URZ, [UR5+0x110], UR10 ;  /* 0x0001100a05ff75b2 */ /* 0x0024620008000100 */
[----:B------:R2:W1:Y:S01]  /*0b40*/  SYNCS.EXCH.64 URZ, [UR5+0x120], UR12 ;  /* 0x0001200c05ff75b2 */ /* 0x0004620008000100 */
[----:B------:R2:W1:Y:S01]  /*0b50*/  SYNCS.EXCH.64 URZ, [UR5+0x118], UR10 ;  /* 0x0001180a05ff75b2 */ /* 0x0004620008000100 */
[----:B------:R2:W1:Y:S02]  /*0b60*/  SYNCS.EXCH.64 URZ, [UR5+0x128], UR12 ;  /* 0x0001280c05ff75b2 */ /* 0x0004640008000100 */
[----:B--2---:R-:W-:Y:S01]  /*0b70*/  NOP ;  /* 0x0000000000007918 */ /* 0x004fe20000000000 */
.L_x_13:
[----:B------:R-:W2:Y:S01]  /*0b80*/  SHFL.IDX PT, R2, R211, RZ, 0x1f ;  /* 0x00001fffd3027589 */ /* 0x000ea200000e0000 */
[----:B------:R-:W-:Y:S01]  /*0b90*/  NOP ;  /* 0x0000000000007918 */ /* 0x000fe20000000000 */
[----:B--2---:R-:W-:-:S13]  /*0ba0*/  ISETP.NE.AND P0, PT, R2, 0x5, PT ;  /* 0x000000050200780c */ /* 0x004fda0003f05270 */
[----:B------:R-:W-:Y:S05]  /*0bb0*/  @P0 BRA `(.L_x_14) ;  /* 0x0000000000580947 */ /* 0x000fea0003800000 */
[----:B-1----:R-:W1:Y:S01]  /*0bc0*/  S2UR UR6, SR_CgaCtaId ;  /* 0x00000000000679c3 */ /* 0x002e620000008800 */
        /* <DEDUP_REMOVED lines=12> */
[----:B-1----:R2:W1:Y:S01]  /*0c90*/  SYNCS.EXCH.64 URZ, [UR6+0x130], UR10 ;  /* 0x0001300a06ff75b2 */ /* 0x0024620008000100 */
[----:B------:R2:W1:Y:S01]  /*0ca0*/  SYNCS.EXCH.64 URZ, [UR6+0x150], UR4 ;  /* 0x0001500406ff75b2 */ /* 0x0004620008000100 */
[----:B------:R2:W1:Y:S01]  /*0cb0*/  SYNCS.EXCH.64 URZ, [UR6+0x138], UR10 ;  /* 0x0001380a06ff75b2 */ /* 0x0004620008000100 */
[----:B------:R2:W1:Y:S01]  /*0cc0*/  SYNCS.EXCH.64 URZ, [UR6+0x158], UR4 ;  /* 0x0001580406ff75b2 */ /* 0x0004620008000100 */
[----:B------:R2:W1:Y:S01]  /*0cd0*/  SYNCS.EXCH.64 URZ, [UR6+0x140], UR10 ;  /* 0x0001400a06ff75b2 */ /* 0x0004620008000100 */
[----:B------:R2:W1:Y:S01]  /*0ce0*/  SYNCS.EXCH.64 URZ, [UR6+0x160], UR4 ;  /* 0x0001600406ff75b2 */ /* 0x0004620008000100 */
[----:B------:R2:W1:Y:S01]  /*0cf0*/  SYNCS.EXCH.64 URZ, [UR6+0x148], UR10 ;  /* 0x0001480a06ff75b2 */ /* 0x0004620008000100 */
[----:B------:R2:W1:Y:S02]  /*0d00*/  SYNCS.EXCH.64 URZ, [UR6+0x168], UR4 ;  /* 0x0001680406ff75b2 */ /* 0x0004640008000100 */
[----:B--2---:R-:W-:Y:S01]  /*0d10*/  NOP ;  /* 0x0000000000007918 */ /* 0x004fe20000000000 */
.L_x_14:
        /* <DEDUP_REMOVED lines=18> */
.L_x_15:
[----:B-1----:R-:W1:Y:S01]  /*0e40*/  S2UR UR5, SR_CTAID.X ;  /* 0x00000000000579c3 */ /* 0x002e620000002500 */
[----:B------:R-:W-:-:S05]  /*0e50*/  CS2R.32 R205, SR_CgaSize ;  /* 0x0000000000cd7805 */ /* 0x000fca0000008a00 */
[----:B------:R-:W-:-:S05]  /*0e60*/  IMAD R205, R205, -0xa0, RZ ;  /* 0xffffff60cdcd7824 */ /* 0x000fca00078e02ff */
[----:B------:R-:W-:-:S14]  /*0e70*/  R2UR UR9, R205 ;  /* 0x00000000cd0972ca */ /* 0x000fdc00000e0000 */
[----:B------:R-:W2:Y:S01]  /*0e80*/  LDCU UR9, c[0x0][UR9+0x2b0] ;  /* 0x00005600090977ac */ /* 0x000ea20008000800 */
[----:B------:R-:W-:Y:S01]  /*0e90*/  NOP ;  /* 0x0000000000007918 */ /* 0x000fe20000000000 */
[----:B------:R-:W-:-:S05]  /*0ea0*/  CS2R.32 R205, SR_CgaSize ;  /* 0x0000000000cd7805 */ /* 0x000fca0000008a00 */
[----:B------:R-:W-:-:S05]  /*0eb0*/  IMAD R205, R205, -0xa0, RZ ;  /* 0xffffff60cdcd7824 */ /* 0x000fca00078e02ff */
[----:B------:R-:W-:-:S14]  /*0ec0*/  R2UR UR6, R205 ;  /* 0x00000000cd0672ca */ /* 0x000fdc00000e0000 */
[----:B------:R-:W3:Y:S01]  /*0ed0*/  LDCU UR6, c[0x0][UR6+0x2b4] ;  /* 0x00005680060677ac */ /* 0x000ee20008000800 */
[----:B------:R-:W4:Y:S08]  /*0ee0*/  S2UR UR4, SR_CTAID.Y ;  /* 0x00000000000479c3 */ /* 0x000f300000002600 */
[----:B------:R-:W3:Y:S01]  /*0ef0*/  LDC R9, c[0x0][0xb24] ;  /* 0x0002c900ff097b82 */ /* 0x000ee20000000800 */
[----:B-1----:R-:W-:-:S02]  /*0f00*/  I2FP.F32.U32 R4, UR5 ;  /* 0x0000000500047c45 */ /* 0x002fc40008201000 */
[----:B------:R-:W-:-:S05]  /*0f10*/  CS2R.32 R5, SR_CgaSize ;  /* 0x0000000000057805 */ /* 0x000fca0000008a00 */
[----:B------:R-:W-:-:S06]  /*0f20*/  IMAD R5, R5, -0xa0, RZ ;  /* 0xffffff6005057824 */ /* 0x000fcc00078e02ff */
[----:B------:R-:W1:Y:S01]  /*0f30*/  LDC R5, c[0x0][R5+0x2a0] ;  /* 0x0000a80005057b82 */ /* 0x000e620000000800 */
[----:B------:R-:W-:Y:S01]  /*0f40*/  MOV R205, UR5 ;  /* 0x0000000500cd7c02 */ /* 0x000fe20008000f00 */
[----:B--2---:R-:W-:Y:S01]  /*0f50*/  FMUL R4, R4, UR9 ;  /* 0x0000000904047c20 */ /* 0x004fe20008400000 */
[----:B----4-:R-:W-:Y:S02]  /*0f60*/  I2FP.F32.U32 R2, UR4 ;  /* 0x0000000400027c45 */ /* 0x010fe40008201000 */
[----:B------:R-:W-:-:S05]  /*0f70*/  CS2R.32 R3, SR_CgaSize ;  /* 0x0000000000037805 */ /* 0x000fca0000008a00 */
[----:B------:R-:W-:-:S06]  /*0f80*/  IMAD R3, R3, -0xa0, RZ ;  /* 0xffffff6003037824 */ /* 0x000fcc00078e02ff */
[----:B------:R-:W2:Y:S01]  /*0f90*/  LDC R3, c[0x0][R3+0x2a4] ;  /* 0x0000a90003037b82 */ /* 0x000ea20000000800 */
[----:B------:R-:W4:Y:S01]  /*0fa0*/  F2I.U32.TRUNC.NTZ R204, R4 ;  /* 0x0000000400cc7305 */ /* 0x000f22000020f000 */
[----:B------:R-:W-:Y:S01]  /*0fb0*/  MOV R195, UR4 ;  /* 0x0000000400c37c02 */ /* 0x000fe20008000f00 */
[----:B---3--:R-:W-:-:S05]  /*0fc0*/  FMUL R2, R2, UR6 ;  /* 0x0000000602027c20 */ /* 0x008fca0008400000 */
[----:B------:R-:W-:Y:S01]  /*0fd0*/  BAR.SYNC.DEFER_BLOCKING 0x0 ;  /* 0x0000000000007b1d */ /* 0x000fe20000010000 */
[----:B------:R-:W-:-:S05]  /*0fe0*/  ISETP.GE.AND P0, PT, R9, 0x1, PT ;  /* 0x000000010900780c */ /* 0x000fca0003f06270 */
[----:B------:R-:W3:Y:S02]  /*0ff0*/  F2I.U32.TRUNC.NTZ R194, R2 ;  /* 0x0000000200c27305 */ /* 0x000ee4000020f000 */
[----:B------:R-:W2:Y:S01]  /*1000*/  S2UR UR36, SR_CTAID.Z ;  /* 0x00000000002479c3 */ /* 0x000ea20000002700 */
[----:B----4-:R-:W-:-:S05]  /*1010*/  IADD3 R204, PT, PT, -R204, RZ, RZ ;  /* 0x000000ffcccc7210 */ /* 0x010fca0007ffe1ff */
[----:B-1----:R-:W-:Y:S01]  /*1020*/  IMAD R204, R5, R204, UR5 ;  /* 0x0000000505cc7e24 */ /* 0x002fe2000f8e02cc */
[----:B---3--:R-:W-:-:S05]  /*1030*/  IADD3 R194, PT, PT, -R194, RZ, RZ ;  /* 0x000000ffc2c27210 */ /* 0x008fca0007ffe1ff */
[----:B--2---:R-:W-:Y:S01]  /*1040*/  IMAD R194, R3, R194, UR4 ;  /* 0x0000000403c27e24 */ /* 0x004fe2000f8e02c2 */
[----:B------:R-:W-:Y:S06]  /*1050*/  @!P0 BRA `(.L_x_16) ;  /* 0x0000000000b88947 */ /* 0x000fec0003800000 */
[----:B------:R-:W1:Y:S01]  /*1060*/  LDC.64 R4, c[0x0][0xb18] ;  /* 0x0002c600ff047b82 */ /* 0x000e620000000a00 */
[----:B------:R-:W-:-:S07]  /*1070*/  ISETP.NE.AND P0, PT, R9, 0x1, PT ;  /* 0x000000010900780c */ /* 0x000fce0003f05270 */
[----:B------:R-:W2:Y:S08]  /*1080*/  LDC R10, c[0x0][0xb0c] ;  /* 0x0002c300ff0a7b82 */ /* 0x000eb00000000800 */
[----:B------:R-:W3:Y:S08]  /*1090*/  LDC R11, c[0x0][0x370] ;  /* 0x0000dc00ff0b7b82 */ /* 0x000ef00000000800 */
[----:B------:R-:W4:Y:S01]  /*10a0*/  LDC R12, c[0x0][0x374] ;  /* 0x0000dd00ff0c7b82 */ /* 0x000f220000000800 */
[----:B-1----:R-:W-:-:S07]  /*10b0*/  ISETP.NE.AND P1, PT, R4, 0x1, PT ;  /* 0x000000010400780c */ /* 0x002fce0003f25270 */
[----:B------:R-:W3:Y:S01]  /*10c0*/  LDC.64 R6, c[0x0][0xb10] ;  /* 0x0002c400ff067b82 */ /* 0x000ee20000000a00 */
[----:B--2---:R-:W-:-:S07]  /*10d0*/  ISETP.NE.AND P2, PT, R10, 0x1, PT ;  /* 0x000000010a00780c */ /* 0x004fce0003f45270 */
[----:B------:R-:W1:Y:S08]  /*10e0*/  LDC R8, c[0x0][0xb20] ;  /* 0x0002c800ff087b82 */ /* 0x000e700000000800 */
[----:B------:R-:W2:Y:S01]  /*10f0*/  LDC.64 R2, c[0x0][0xb28] ;  /* 0x0002ca00ff027b82 */ /* 0x000ea20000000a00 */
[----:B----4-:R-:W-:-:S04]  /*1100*/  IMAD.HI.U32 R13, R12, R5, RZ ;  /* 0x000000050c0d7227 */ /* 0x010fc800078e00ff */
[----:B------:R-:W-:-:S04]  /*1110*/  IMAD.HI.U32 R5, R195, R5, RZ ;  /* 0x00000005c3057227 */ /* 0x000fc800078e00ff */
[----:B---3--:R-:W-:-:S04]  /*1120*/  IMAD.HI.U32 R14, R11, R6, RZ ;  /* 0x000000060b0e7227 */ /* 0x008fc800078e00ff */
[----:B------:R-:W-:Y:S01]  /*1130*/  IMAD.HI.U32 R16, R205, R6, RZ ;  /* 0x00000006cd107227 */ /* 0x000fe200078e00ff */
[-C--:B------:R-:W-:Y:S02]  /*1140*/  @P2 SHF.R.U32.HI R11, RZ, R7.reuse, R14 ;  /* 0x00000007ff0b2219 */ /* 0x080fe4000001160e */
[-C--:B-1----:R-:W-:Y:S02]  /*1150*/  @P1 SHF.R.U32.HI R12, RZ, R8.reuse, R13 ;  /* 0x00000008ff0c1219 */ /* 0x082fe4000001160d */
[----:B------:R-:W-:Y:S02]  /*1160*/  SHF.R.U32.HI R8, RZ, R8, R5 ;  /* 0x00000008ff087219 */ /* 0x000fe40000011605 */
[----:B------:R-:W-:Y:S02]  /*1170*/  SHF.R.U32.HI R16, RZ, R7, R16 ;  /* 0x00000007ff107219 */ /* 0x000fe40000011610 */
[----:B------:R-:W-:Y:S01]  /*1180*/  SEL R5, R195, R8, !P1 ;  /* 0x00000008c3057207 */ /* 0x000fe20004800000 */
[----:B--2---:R-:W-:Y:S01]  /*1190*/  IMAD.HI.U32 R14, R12, R2, RZ ;  /* 0x000000020c0e7227 */ /* 0x004fe200078e00ff */
[----:B------:R-:W-:-:S03]  /*11a0*/  SEL R7, R205, R16, !P2 ;  /* 0x00000010cd077207 */ /* 0x000fc60005000000 */
[----:B------:R-:W-:Y:S01]  /*11b0*/  IMAD.HI.U32 R6, R11, R2, RZ ;  /* 0x000000020b067227 */ /* 0x000fe200078e00ff */
[----:B------:R-:W-:-:S04]  /*11c0*/  @P0 SHF.R.U32.HI R12, RZ, R3, R14 ;  /* 0x00000003ff0c0219 */ /* 0x000fc8000001160e */
[----:B------:R-:W-:Y:S01]  /*11d0*/  @P0 SHF.R.U32.HI R11, RZ, R3, R6 ;  /* 0x00000003ff0b0219 */ /* 0x000fe20000011606 */
[----:B------:R-:W-:-:S04]  /*11e0*/  IMAD R12, R12, R9, RZ ;  /* 0x000000090c0c7224 */ /* 0x000fc800078e02ff */
[----:B------:R-:W-:Y:S01]  /*11f0*/  IMAD R6, R11, R9, RZ ;  /* 0x000000090b067224 */ /* 0x000fe200078e02ff */
[----:B------:R-:W-:-:S04]  /*1200*/  ISETP.GE.AND P1, PT, R5, R12, PT ;  /* 0x0000000c0500720c */ /* 0x000fc80003f26270 */
[----:B------:R-:W-:Y:S01]  /*1210*/  ISETP.GE.OR P1, PT, R7, R6, P1 ;  /* 0x000000060700720c */ /* 0x000fe20000f26670 */
[----:B------:R-:W-:-:S05]  /*1220*/  IMAD.HI.U32 R6, R5, R2, RZ ;  /* 0x0000000205067227 */ /* 0x000fca00078e00ff */
[----:B------:R-:W-:-:S04]  /*1230*/  SHF.R.U32.HI R6, RZ, R3, R6 ;  /* 0x00000003ff067219 */ /* 0x000fc80000011606 */
[----:B------:R-:W-:-:S03]  /*1240*/  SEL R6, R5, R6, !P0 ;  /* 0x0000000605067207 */ /* 0x000fc60004000000 */
[----:B------:R-:W-:Y:S01]  /*1250*/  @!P1 IMAD.HI.U32 R8, R7, R2, RZ ;  /* 0x0000000207089227 */ /* 0x000fe200078e00ff */
[----:B------:R-:W-:-:S04]  /*1260*/  IADD3 R2, PT, PT, -R6, RZ, RZ ;  /* 0x000000ff06027210 */ /* 0x000fc80007ffe1ff */
[----:B------:R-:W-:Y:S01]  /*1270*/  @!P1 SHF.R.U32.HI R8, RZ, R3, R8 ;  /* 0x00000003ff089219 */ /* 0x000fe20000011608 */
[----:B------:R-:W-:-:S03]  /*1280*/  IMAD R2, R9, R2, R5 ;  /* 0x0000000209027224 */ /* 0x000fc600078e0205 */
[----:B------:R-:W-:Y:S02]  /*1290*/  @!P1 SEL R3, R7, R8, !P0 ;  /* 0x0000000807039207 */ /* 0x000fe40004000000 */
[----:B------:R-:W-:-:S03]  /*12a0*/  IADD3 R8, PT, PT, -R5, RZ, RZ ;  /* 0x000000ff05087210 */ /* 0x000fc60007ffe1ff */
[--C-:B------:R-:W-:Y:S02]  /*12b0*/  @!P1 IMAD.IADD R6, R6, 0x1, -R3.reuse ;  /* 0x0000000106069824 */ /* 0x100fe400078e0a03 */
[----:B------:R-:W-:Y:S01]  /*12c0*/  @!P1 IMAD R3, R2, R11, R3 ;  /* 0x0000000b02039224 */ /* 0x000fe200078e0203 */
[----:B------:R-:W-:Y:S01]  /*12d0*/  IADD3 R2, PT, PT, -R7, RZ, RZ ;  /* 0x000000ff07027210 */ /* 0x000fe20007ffe1ff */
[----:B------:R-:W-:Y:S02]  /*12e0*/  @!P1 IMAD R5, R6, R9, R7 ;  /* 0x0000000906059224 */ /* 0x000fe400078e0207 */
[----:B------:R-:W-:Y:S02]  /*12f0*/  IMAD R8, R4, R8, R195 ;  /* 0x0000000804087224 */ /* 0x000fe400078e02c3 */
[----:B------:R-:W-:Y:S02]  /*1300*/  @!P1 IMAD.MOV.U32 R7, RZ, RZ, R3 ;  /* 0x000000ffff079224 */ /* 0x000fe400078e0003 */
[----:B------:R-:W-:-:S02]  /*1310*/  IMAD R2, R10, R2, R205 ;  /* 0x000000020a027224 */ /* 0x000fc400078e02cd */
[----:B------:R-:W-:Y:S02]  /*1320*/  IMAD R195, R5, R4, R8 ;  /* 0x0000000405c37224 */ /* 0x000fe400078e0208 */
[----:B------:R-:W-:Y:S02]  /*1330*/  IMAD R205, R7, R10, R2 ;  /* 0x0000000a07cd7224 */ /* 0x000fe400078e0202 */
.L_x_16:
[----:B------:R-:W1:Y:S01]  /*1340*/  LDCU UR4, c[0x0][0xb30] ;  /* 0x00016600ff0477ac */ /* 0x000e620008000800 */
[----:B------:R-:W2:Y:S08]  /*1350*/  S2UR UR38, SR_CgaCtaId ;  /* 0x00000000002679c3 */ /* 0x000eb00000008800 */
[----:B------:R-:W3:Y:S01]  /*1360*/  LDC R92, c[0x0][0xb24] ;  /* 0x0002c900ff5c7b82 */ /* 0x000ee20000000800 */
[----:B-1----:R-:W-:-:S09]  /*1370*/  UISETP.NE.AND UP1, UPT, UR4, 0x1, UPT ;  /* 0x000000010400788c */ /* 0x002fd2000bf25270 */
[----:B--2---:R-:W-:Y:S05]  /*1380*/  BRA.U UP1, `(.L_x_17) ;  /* 0x0000000101407547 */ /* 0x004fea000b800000 */
[----:B------:R-:W1:Y:S08]  /*1390*/  LDC.64 R4, c[0x0][0xb10] ;  /* 0x0002c400ff047b82 */ /* 0x000e700000000a00 */
[----:B------:R-:W2:Y:S08]  /*13a0*/  LDC.64 R2, c[0x0][0xb18] ;  /* 0x0002c600ff027b82 */ /* 0x000eb00000000a00 */
[----:B------:R-:W4:Y:S08]  /*13b0*/  LDC R6, c[0x0][0xb20] ;  /* 0x0002c800ff067b82 */ /* 0x000f300000000800 */
[----:B------:R-:W3:Y:S01]  /*13c0*/  LDC R8, c[0x0][0xb0c] ;  /* 0x0002c300ff087b82 */ /* 0x000ee20000000800 */
[----:B-1----:R-:W-:-:S05]  /*13d0*/  IMAD.HI.U32 R4, R205, R4, RZ ;  /* 0x00000004cd047227 */ /* 0x002fca00078e00ff */
[----:B------:R-:W-:Y:S01]  /*13e0*/  SHF.R.U32.HI R4, RZ, R5, R4 ;  /* 0x00000005ff047219 */ /* 0x000fe20000011604 */
[----:B--2---:R-:W-:Y:S01]  /*13f0*/  IMAD.HI.U32 R3, R195, R3, RZ ;  /* 0x00000003c3037227 */ /* 0x004fe200078e00ff */
[----:B------:R-:W-:-:S04]  /*1400*/  ISETP.NE.AND P0, PT, R2, 0x1, PT ;  /* 0x000000010200780c */ /* 0x000fc80003f05270 */
[----:B----4-:R-:W-:-:S04]  /*1410*/  SHF.R.U32.HI R6, RZ, R6, R3 ;  /* 0x00000006ff067219 */ /* 0x010fc80000011603 */
[----:B------:R-:W-:Y:S02]  /*1420*/  SEL R3, R195, R6, !P0 ;  /* 0x00000006c3037207 */ /* 0x000fe40004000000 */
[----:B---3--:R-:W-:-:S04]  /*1430*/  ISETP.NE.AND P1, PT, R8, 0x1, PT ;  /* 0x000000010800780c */ /* 0x008fc80003f25270 */
[----:B------:R-:W-:-:S05]  /*1440*/  SEL R4, R205, R4, !P1 ;  /* 0x00000004cd047207 */ /* 0x000fca0004800000 */
[----:B------:R-:W-:Y:S02]  /*1450*/  IMAD.IADD R5, R3, 0x1, -R4 ;  /* 0x0000000103057824 */ /* 0x000fe400078e0a04 */
[----:B------:R-:W-:Y:S02]  /*1460*/  IMAD.IADD R3, R4, 0x1, -R3 ;  /* 0x0000000104037824 */ /* 0x000fe400078e0a03 */
[----:B------:R-:W-:Y:S02]  /*1470*/  IMAD R205, R5, R8, R205 ;  /* 0x0000000805cd7224 */ /* 0x000fe400078e02cd */
[----:B------:R-:W-:-:S07]  /*1480*/  IMAD R195, R3, R2, R195 ;  /* 0x0000000203c37224 */ /* 0x000fce00078e02c3 */
.L_x_17:
[----:B------:R-:W-:Y:S01]  /*1490*/  BAR.SYNC.DEFER_BLOCKING 0x0 ;  /* 0x0000000000007b1d */ /* 0x000fe20000010000 */
[----:B------:R-:W-:Y:S01]  /*14a0*/  UISETP.NE.AND UP1, UPT, UR8, 0x2, UPT ;  /* 0x000000020800788c */ /* 0x000fe2000bf25270 */
[----:B------:R-:W-:Y:S02]  /*14b0*/  ISETP.NE.OR P5, PT, R0, 0x2, !P5 ;  /* 0x000000020000780c */ /* 0x000fe40006fa5670 */
[----:B------:R-:W-:-:S06]  /*14c0*/  LOP3.LUT R2, R218, 0x1f, RZ, 0xc0, !PT ;  /* 0x0000001fda027812 */ /* 0x000fcc00078ec0ff */
[----:B------:R-:W-:Y:S05]  /*14d0*/  BRA.U UP1, `(.L_x_18) ;  /* 0x0000001501c87547 */ /* 0x000fea000b800000 */
[----:B------:R-:W1:Y:S01]  /*14e0*/  LDCU UR15, c[0x0][0x38c] ;  /* 0x00007180ff0f77ac */ /* 0x000e620008000800 */
[----:B------:R-:W2:Y:S01]  /*14f0*/  LDC R9, c[0x0][0x370] ;  /* 0x0000dc00ff097b82 */ /* 0x000ea20000000800 */
[----:B------:R-:W-:Y:S01]  /*1500*/  PLOP3.LUT P1, PT, PT, PT, UP2, 0x80, 0x8 ;  /* 0x000000000008781c */ /* 0x000fe20003f2f028 */
[----:B------:R-:W-:Y:S01]  /*1510*/  HFMA2 R12, -RZ, RZ, 0, 0 ;  /* 0x00000000ff0c7431 */ /* 0x000fe200000001ff */
[----:B------:R-:W-:Y:S01]  /*1520*/  ISETP.EQ.OR P4, PT, R2, RZ, P5 ;  /* 0x000000ff0200720c */ /* 0x000fe20002f82670 */
[----:B------:R-:W-:Y:S01]  /*1530*/  IMAD.MOV.U32 R15, RZ, RZ, 0x1 ;  /* 0x00000001ff0f7424 */ /* 0x000fe200078e00ff */
[----:B------:R-:W-:Y:S01]  /*1540*/  PLOP3.LUT P1, PT, P1, PT, PT, 0x8, 0x80 ;  /* 0x000000000080781c */ /* 0x000fe20000f2e170 */
[----:B------:R-:W-:Y:S01]  /*1550*/  IMAD.MOV.U32 R14, RZ, RZ, RZ ;  /* 0x000000ffff0e7224 */ /* 0x000fe200078e00ff */
[----:B------:R-:W-:Y:S01]  /*1560*/  MOV R8, 0x1 ;  /* 0x0000000100087802 */ /* 0x000fe20000000f00 */
[----:B------:R-:W4:Y:S01]  /*1570*/  LDC R0, c[0x0][0x374] ;  /* 0x0000dd00ff007b82 */ /* 0x000f220000000800 */
[----:B------:R-:W-:Y:S01]  /*1580*/  IMAD.MOV.U32 R10, RZ, RZ, RZ ;  /* 0x000000ffff0a7224 */ /* 0x000fe200078e00ff */
[----:B------:R-:W2:Y:S01]  /*1590*/  LDCU.64 UR24, c[0x0][0x348] ;  /* 0x00006900ff1877ac */ /* 0x000ea20008000a00 */
[----:B------:R-:W-:Y:S01]  /*15a0*/  UMOV UR13, URZ ;  /* 0x000000ff000d7c82 */ /* 0x000fe20008000000 */
[----:B-1----:R-:W-:-:S04]  /*15b0*/  UIADD3 UR5, UPT, UPT, UR15, 0x1f, URZ ;  /* 0x0000001f0f057890 */ /* 0x002fc8000fffe0ff */
[----:B------:R-:W-:-:S04]  /*15c0*/  USHF.R.S32.HI UR4, URZ, 0x1f, UR5 ;  /* 0x0000001fff047899 */ /* 0x000fc80008011405 */
[----:B------:R-:W-:-:S04]  /*15d0*/  ULEA.HI UR4, UR4, UR5, URZ, 0x5 ;  /* 0x0000000504047291 */ /* 0x000fc8000f8f28ff */
[----:B------:R-:W-:Y:S02]  /*15e0*/  USHF.R.S32.HI UR22, URZ, 0x5, UR4 ;  /* 0x00000005ff167899 */ /* 0x000fe40008011404 */
[----:B------:R-:W-:Y:S02]  /*15f0*/  UIADD3 UR4, UPT, UPT, UR15, -0x1, URZ ;  /* 0xffffffff0f047890 */ /* 0x000fe4000fffe0ff */
[----:B------:R-:W-:Y:S02]  /*1600*/  UISETP.LT.U32.AND UP0, UPT, UR22, 0xe, UPT ;  /* 0x0000000e1600788c */ /* 0x000fe4000bf01070 */
[----:B------:R-:W-:Y:S02]  /*1610*/  UISETP.GE.U32.AND UP1, UPT, UR4, -0x3f, UPT ;  /* 0xffffffc10400788c */ /* 0x000fe4000bf26070 */
[----:B------:R-:W-:Y:S02]  /*1620*/  USEL UR21, UR22, 0xe, UP0 ;  /* 0x0000000e16157887 */ /* 0x000fe40008000000 */
[----:B------:R-:W-:-:S02]  /*1630*/  UIADD3 UR15, UPT, UPT, UR15, 0x3e, URZ ;  /* 0x0000003e0f0f7890 */ /* 0x000fc4000fffe0ff */
[----:B------:R-:W-:Y:S02]  /*1640*/  UIADD3 UR7, UPT, UPT, UR21, -0x1, URZ ;  /* 0xffffffff15077890 */ /* 0x000fe4000fffe0ff */
[----:B------:R-:W-:-:S03]  /*1650*/  UIADD3 UR14, UPT, UPT, UR22, -UR21, URZ ;  /* 0x80000015160e7290 */ /* 0x000fc6000fffe0ff */
[----:B------:R-:W-:-:S04]  /*1660*/  @UP1 UIADD3 UR7, UPT, UPT, UR21, URZ, URZ ;  /* 0x000000ff15071290 */ /* 0x000fc8000fffe0ff */
[----:B--2---:R-:W-:-:S12]  /*1670*/  UIADD3 UR7, UPT, UPT, UR7, 0x1, URZ ;  /* 0x0000000107077890 */ /* 0x004fd8000fffe0ff */
.L_x_36:
[----:B------:R-:W-:Y:S01]  /*1680*/  UISETP.NE.AND UP0, UPT, UR38, URZ, UPT ;  /* 0x000000ff2600728c */ /* 0x000fe2000bf05270 */
[----:B------:R-:W1:Y:S08]  /*1690*/  S2UR UR38, SR_CgaCtaId ;  /* 0x00000000002679c3 */ /* 0x000e700000008800 */
[----:B------:R-:W-:Y:S05]  /*16a0*/  BRA.U UP0, `(.L_x_19) ;  /* 0x0000000100347547 */ /* 0x000fea000b800000 */
[----:B------:R-:W2:Y:S01]  /*16b0*/  S2R R2, SR_CgaCtaId ;  /* 0x0000000000027919 */ /* 0x000ea20000008800 */
[----:B------:R-:W-:-:S04]  /*16c0*/  MOV R3, 0x400 ;  /* 0x0000040000037802 */ /* 0x000fc80000000f00 */
[----:B--2---:R-:W-:Y:S02]  /*16d0*/  LEA R3, R2, R3, 0x18 ;  /* 0x0000000302037211 */ /* 0x004fe400078ec0ff */
[----:B------:R-:W-:-:S03]  /*16e0*/  SHF.L.U32 R2, R8, 0x1f, RZ ;  /* 0x0000001f08027819 */ /* 0x000fc600000006ff */
[----:B------:R-:W-:-:S04]  /*16f0*/  IMAD R3, R10, 0x8, R3 ;  /* 0x000000080a037824 */ /* 0x000fc800078e0203 */
[----:B------:R-:W2:Y:S02]  /*1700*/  SYNCS.PHASECHK.TRANS64.TRYWAIT P0, [R3+URZ+0x180], R2 ;  /* 0x00018002030075a7 */ /* 0x000ea400080011ff */
[----:B--2---:R-:W-:Y:S05]  /*1710*/  @!P0 BRA `(.L_x_20) ;  /* 0x00000068004c8947 */ /* 0x004fea0003800000 */
.L_x_117:
[----:B------:R-:W-:Y:S01]  /*1720*/  VIADD R10, R10, 0x1 ;  /* 0x000000010a0a7836 */ /* 0x000fe20000000000 */
[----:B------:R2:W-:Y:S04]  /*1730*/  SYNCS.ARRIVE.TRANS64.A1T0 RZ, [R3+URZ+0x170], RZ ;  /* 0x000170ff03ff79a7 */ /* 0x0005e800081000ff */
[----:B------:R-:W-:-:S04]  /*1740*/  ISETP.NE.AND P0, PT, R10, 0x2, PT ;  /* 0x000000020a00780c */ /* 0x000fc80003f05270 */
[----:B------:R-:W-:Y:S02]  /*1750*/  SEL R10, R10, RZ, P0 ;  /* 0x000000ff0a0a7207 */ /* 0x000fe40000000000 */
[----:B--2---:R-:W-:-:S04]  /*1760*/  SEL R3, RZ, 0x1, P0 ;  /* 0x00000001ff037807 */ /* 0x004fc80000000000 */
[----:B------:R-:W-:-:S07]  /*1770*/  LOP3.LUT R8, R8, R3, RZ, 0x3c, !PT ;  /* 0x0000000308087212 */ /* 0x000fce00078e3cff */
.L_x_19:
[----:B------:R-:W-:Y:S01]  /*1780*/  UMOV UR4, 0x400 ;  /* 0x0000040000047882 */ /* 0x000fe20000000000 */
[----:B------:R-:W-:Y:S01]  /*1790*/  SHF.L.U32 R2, R15, 0x1f, RZ ;  /* 0x0000001f0f027819 */ /* 0x000fe200000006ff */
[----:B-1----:R-:W-:Y:S01]  /*17a0*/  ULEA UR4, UR38, UR4, 0x18 ;  /* 0x0000000426047291 */ /* 0x002fe2000f8ec0ff */
[----:B------:R-:W-:Y:S01]  /*17b0*/  R2UR UR35, R205 ;  /* 0x00000000cd2372ca */ /* 0x000fe200000e0000 */
[----:B------:R-:W-:Y:S01]  /*17c0*/  UISETP.GE.U32.AND UP0, UPT, UR15, 0x3f, UPT ;  /* 0x0000003f0f00788c */ /* 0x000fe2000bf06070 */
[----:B------:R-:W-:Y:S01]  /*17d0*/  R2UR UR11, R195 ;  /* 0x00000000c30b72ca */ /* 0x000fe200000e0000 */
[----:B------:R-:W-:Y:S01]  /*17e0*/  ULEA UR5, UR13, UR4, 0x3 ;  /* 0x000000040d057291 */ /* 0x000fe2000f8e18ff */
[----:B------:R-:W-:-:S08]  /*17f0*/  UMOV UR23, URZ ;  /* 0x000000ff00177c82 */ /* 0x000fd00008000000 */
[----:B------:R1:W2:Y:S01]  /*1800*/  SYNCS.PHASECHK.TRANS64.TRYWAIT P0, [UR5+0x70], R2 ;  /* 0x00007002ff0075a7 */ /* 0x0002a20008001105 */
[----:B------:R-:W-:Y:S02]  /*1810*/  USHF.L.U32 UR35, UR35, 0x7, URZ ;  /* 0x0000000723237899 */ /* 0x000fe400080006ff */
[----:B------:R-:W-:Y:S01]  /*1820*/  UIMAD UR11, UR11, 0x50, URZ ;  /* 0x000000500b0b78a4 */ /* 0x000fe2000f8e02ff */
[----:B------:R-:W-:Y:S11]  /*1830*/  BRA.U !UP0, `(.L_x_21) ;  /* 0x0000000108a87547 */ /* 0x000ff6000b800000 */
[----:B------:R-:W-:Y:S01]  /*1840*/  UMOV UR16, URZ ;  /* 0x000000ff00107c82 */ /* 0x000fe20008000000 */
[----:B------:R-:W-:-:S05]  /*1850*/  UMOV UR6, UR13 ;  /* 0x0000000d00067c82 */ /* 0x000fca0008000000 */
.L_x_26:
[----:B--2---:R-:W-:Y:S01]  /*1860*/  @!P5 MOV R3, 0x3400 ;  /* 0x000034000003d802 */ /* 0x004fe20000000f00 */
[----:B-1----:R-:W-:Y:S01]  /*1870*/  ULEA UR33, UR6, UR4, 0x3 ;  /* 0x0000000406217291 */ /* 0x002fe2000f8e18ff */
[----:B--2---:R-:W-:Y:S11]  /*1880*/  @P0 BRA `(.L_x_22) ;  /* 0x00000000000c0947 */ /* 0x004ff60003800000 */
[----:B------:R-:W-:Y:S04]  /*1890*/  SHF.L.U32 R5, R15, 0x1f, RZ ;  /* 0x0000001f0f057819 */ /* 0x000fe800000006ff */
[----:B------:R-:W2:Y:S02]  /*18a0*/  SYNCS.PHASECHK.TRANS64.TRYWAIT P0, [UR33+0x70], R5 ;  /* 0x00007005ff0075a7 */ /* 0x000ea40008001121 */
[----:B--2---:R-:W-:Y:S05]  /*18b0*/  @!P0 BRA `(.L_x_23) ;  /* 0x0000006400f88947 */ /* 0x004fea0003800000 */
.L_x_22:
[----:B------:R2:W-:Y:S01]  /*18c0*/  @!P5 SYNCS.ARRIVE.TRANS64 RZ, [UR33], R3 ;  /* 0x00000003ffffd9a7 */ /* 0x0005e20008000021 */
[----:B------:R-:W-:Y:S04]  /*18d0*/  BSSY.RECONVERGENT B0, `(.L_x_24) ;  /* 0x0000003000007945 */ /* 0x000fe80003800200 */
[----:B------:R-:W-:Y:S05]  /*18e0*/  @P4 BRA `(.L_x_25) ;  /* 0x0000000000044947 */ /* 0x000fea0003800000 */
[----:B------:R-:W-:Y:S05]  /*18f0*/  BPT.TRAP 0x1 ;  /* 0x000000040000795c */ /* 0x000fea0000300000 */
.L_x_25:
[----:B------:R-:W-:Y:S05]  /*1900*/  BSYNC.RECONVERGENT B0 ;  /* 0x0000000000007941 */ /* 0x000fea0003800200 */
.L_x_24:
[----:B------:R-:W-:Y:S02]  /*1910*/  UIADD3 UR13, UPT, UPT, UR6, 0x1, URZ ;  /* 0x00000001060d7890 */ /* 0x000fe4000fffe0ff */
[----:B------:R-:W-:Y:S02]  /*1920*/  UIADD3 UR18, UP1, UPT, UR24, 0x80, URZ ;  /* 0x0000008018127890 */ /* 0x000fe4000ff3e0ff */
[----:B------:R-:W-:Y:S02]  /*1930*/  UISETP.NE.AND UP0, UPT, UR13, 0xe, UPT ;  /* 0x0000000e0d00788c */ /* 0x000fe4000bf05270 */
[----:B------:R-:W-:Y:S02]  /*1940*/  ULEA UR32, UR6, UR4, 0xd ;  /* 0x0000000406207291 */ /* 0x000fe4000f8e68ff */
[----:B------:R-:W-:Y:S02]  /*1950*/  USEL UR9, URZ, 0x1, UP0 ;  /* 0x00000001ff097887 */ /* 0x000fe40008000000 */
[----:B------:R-:W-:Y:S02]  /*1960*/  USEL UR13, UR13, URZ, UP0 ;  /* 0x000000ff0d0d7287 */ /* 0x000fe40008000000 */
[----:B------:R-:W-:Y:S02]  /*1970*/  USHF.L.U32 UR34, UR16, 0x5, URZ ;  /* 0x0000000510227899 */ /* 0x000fe400080006ff */
[----:B------:R-:W-:Y:S01]  /*1980*/  ULEA UR8, UR13, UR4, 0x3 ;  /* 0x000000040d087291 */ /* 0x000fe2000f8e18ff */
[----:B------:R-:W-:Y:S01]  /*1990*/  LOP3.LUT R15, R15, UR9, RZ, 0x3c, !PT ;  /* 0x000000090f0f7c12 */ /* 0x000fe2000f8e3cff */
[----:B------:R-:W-:Y:S02]  /*19a0*/  UIADD3.X UR19, UPT, UPT, URZ, UR25, URZ, UP1, !UPT ;  /* 0x00000019ff137290 */ /* 0x000fe40008ffe4ff */
[----:B------:R-:W-:Y:S01]  /*19b0*/  UIADD3 UR32, UPT, UPT, UR32, 0xa300, URZ ;  /* 0x0000a30020207890 */ /* 0x000fe2000fffe0ff */
[----:B-1----:R-:W-:Y:S01]  /*19c0*/  SHF.L.U32 R2, R15, 0x1f, RZ ;  /* 0x0000001f0f027819 */ /* 0x002fe200000006ff */
[----:B------:R-:W-:Y:S02]  /*19d0*/  UIMAD UR5, UR6, 0x1400, UR4 ;  /* 0x00001400060578a4 */ /* 0x000fe4000f8e0204 */
[----:B------:R-:W-:Y:S01]  /*19e0*/  UIADD3 UR26, UP0, UPT, UR24, 0x180, URZ ;  /* 0x00000180181a7890 */ /* 0x000fe2000ff1e0ff */
[----:B------:R1:W1:Y:S01]  /*19f0*/  SYNCS.PHASECHK.TRANS64.TRYWAIT P0, [UR8+0x70], R2 ;  /* 0x00007002ff0075a7 */ /* 0x0002620008001108 */
[----:B------:R-:W-:Y:S01]  /*1a00*/  UMOV UR28, 0x0 ;  /* 0x00000000001c7882 */ /* 0x000fe20000000000 */
[----:B------:R-:W-:Y:S01]  /*1a10*/  UMOV UR29, 0x10000000 ;  /* 0x10000000001d7882 */ /* 0x000fe20000000000 */
[----:B------:R-:W-:Y:S01]  /*1a20*/  UIADD3 UR8, UPT, UPT, UR5, 0x26300, URZ ;  /* 0x0002630005087890 */ /* 0x000fe2000fffe0ff */
[----:B------:R1:W-:Y:S01]  /*1a30*/  UTMALDG.3D [UR32], [UR18], desc[UR28] ;  /* 0x00001c20120075b4 */ /* 0x0003e20008011000 */
[----:B------:R-:W-:Y:S02]  /*1a40*/  UIADD3.X UR27, UPT, UPT, URZ, UR25, URZ, UP0, !UPT ;  /* 0x00000019ff1b7290 */ /* 0x000fe400087fe4ff */
[----:B------:R-:W-:Y:S01]  /*1a50*/  UIADD3 UR16, UPT, UPT, UR16, 0x1, URZ ;  /* 0x0000000110107890 */ /* 0x000fe2000fffe0ff */
[----:B------:R-:W-:Y:S01]  /*1a60*/  UMOV UR12, UR36 ;  /* 0x00000024000c7c82 */ /* 0x000fe20008000000 */
[----:B------:R-:W-:Y:S01]  /*1a70*/  UMOV UR9, UR33 ;  /* 0x0000002100097c82 */ /* 0x000fe20008000000 */
[----:B------:R-:W-:Y:S01]  /*1a80*/  UMOV UR10, UR34 ;  /* 0x00000022000a7c82 */ /* 0x000fe20008000000 */
[----:B------:R-:W-:Y:S03]  /*1a90*/  UISETP.NE.AND UP0, UPT, UR16, UR7, UPT ;  /* 0x000000071000728c */ /* 0x000fe6000bf05270 */
[----:B------:R1:W-:Y:S01]  /*1aa0*/  UTMALDG.3D [UR8], [UR26], desc[UR28] ;  /* 0x00001c081a0075b4 */ /* 0x0003e20008011000 */
[----:B------:R-:W-:Y:S01]  /*1ab0*/  UMOV UR23, UR7 ;  /* 0x0000000700177c82 */ /* 0x000fe20008000000 */
[----:B------:R-:W-:Y:S04]  /*1ac0*/  UMOV UR6, UR13 ;  /* 0x0000000d00067c82 */ /* 0x000fe80008000000 */
[----:B------:R-:W-:Y:S05]  /*1ad0*/  BRA.U UP0, `(.L_x_26) ;  /* 0xfffffffd00607547 */ /* 0x000fea000b83ffff */
.L_x_21:
[----:B------:R-:W-:Y:S01]  /*1ae0*/  ULEA UR5, UR13, UR4, 0x3 ;  /* 0x000000040d057291 */ /* 0x000fe2000f8e18ff */
[----:B-1----:R-:W-:Y:S01]  /*1af0*/  SHF.L.U32 R2, R15, 0x1f, RZ ;  /* 0x0000001f0f027819 */ /* 0x002fe200000006ff */
[----:B------:R-:W-:Y:S01]  /*1b00*/  @!P1 SYNCS.ARRIVE.TRANS64.A1T0 RZ, [UR4+0x108], RZ ;  /* 0x000108ffffff99a7 */ /* 0x000fe20008100004 */
[----:B------:R-:W-:-:S06]  /*1b10*/  UISETP.GT.AND UP0, UPT, UR22, UR21, UPT ;  /* 0x000000151600728c */ /* 0x000fcc000bf04270 */
[----:B--2---:R1:W2:Y:S03]  /*1b20*/  SYNCS.PHASECHK.TRANS64.TRYWAIT P0, [UR5+0x70], R2 ;  /* 0x00007002ff0075a7 */ /* 0x0042a60008001105 */
[----:B------:R-:W-:Y:S05]  /*1b30*/  BRA.U !UP0, `(.L_x_27) ;  /* 0x0000000108ac7547 */ /* 0x000fea000b800000 */
[----:B------:R-:W-:Y:S01]  /*1b40*/  UIADD3 UR26, UPT, UPT, UR14, UR23, URZ ;  /* 0x000000170e1a7290 */ /* 0x000fe2000fffe0ff */
[----:B------:R-:W-:-:S11]  /*1b50*/  UMOV UR6, UR13 ;  /* 0x0000000d00067c82 */ /* 0x000fd60008000000 */
.L_x_32:
[----:B--2---:R-:W-:Y:S01]  /*1b60*/  @!P5 MOV R3, 0x3400 ;  /* 0x000034000003d802 */ /* 0x004fe20000000f00 */
[----:B-1----:R-:W-:Y:S01]  /*1b70*/  ULEA UR17, UR6, UR4, 0x3 ;  /* 0x0000000406117291 */ /* 0x002fe2000f8e18ff */
[----:B--2---:R-:W-:Y:S11]  /*1b80*/  @P0 BRA `(.L_x_28) ;  /* 0x00000000000c0947 */ /* 0x004ff60003800000 */
[----:B------:R-:W-:Y:S04]  /*1b90*/  SHF.L.U32 R5, R15, 0x1f, RZ ;  /* 0x0000001f0f057819 */ /* 0x000fe800000006ff */
[----:B------:R-:W2:Y:S02]  /*1ba0*/  SYNCS.PHASECHK.TRANS64.TRYWAIT P0, [UR17+0x70], R5 ;  /* 0x00007005ff0075a7 */ /* 0x000ea40008001111 */
[----:B--2---:R-:W-:Y:S05]  /*1bb0*/  @!P0 BRA `(.L_x_29) ;  /* 0x0000006400508947 */ /* 0x004fea0003800000 */
.L_x_28:
[----:B------:R2:W-:Y:S01]  /*1bc0*/  @!P5 SYNCS.ARRIVE.TRANS64 RZ, [UR17], R3 ;  /* 0x00000003ffffd9a7 */ /* 0x0005e20008000011 */
[----:B------:R-:W-:Y:S04]  /*1bd0*/  BSSY.RECONVERGENT B0, `(.L_x_30) ;  /* 0x0000003000007945 */ /* 0x000fe80003800200 */
[----:B------:R-:W-:Y:S05]  /*1be0*/  @P4 BRA `(.L_x_31) ;  /* 0x0000000000044947 */ /* 0x000fea0003800000 */
[----:B------:R-:W-:Y:S05]  /*1bf0*/  BPT.TRAP 0x1 ;  /* 0x000000040000795c */ /* 0x000fea0000300000 */
.L_x_31:
[----:B------:R-:W-:Y:S05]  /*1c00*/  BSYNC.RECONVERGENT B0 ;  /* 0x0000000000007941 */ /* 0x000fea0003800200 */
.L_x_30:
[----:B------:R-:W-:Y:S02]  /*1c10*/  UIADD3 UR13, UPT, UPT, UR6, 0x1, URZ ;  /* 0x00000001060d7890 */ /* 0x000fe4000fffe0ff */
[----:B------:R-:W-:Y:S02]  /*1c20*/  ULEA UR16, UR6, UR4, 0xd ;  /* 0x0000000406107291 */ /* 0x000fe4000f8e68ff */
[----:B------:R-:W-:Y:S02]  /*1c30*/  UISETP.NE.AND UP0, UPT, UR13, 0xe, UPT ;  /* 0x0000000e0d00788c */ /* 0x000fe4000bf05270 */
[----:B------:R-:W-:Y:S02]  /*1c40*/  UIADD3 UR32, UP1, UPT, UR24, 0x80, URZ ;  /* 0x0000008018207890 */ /* 0x000fe4000ff3e0ff */
[----:B------:R-:W-:Y:S02]  /*1c50*/  USEL UR9, URZ, 0x1, UP0 ;  /* 0x00000001ff097887 */ /* 0x000fe40008000000 */
[----:B------:R-:W-:Y:S02]  /*1c60*/  USEL UR13, UR13, URZ, UP0 ;  /* 0x000000ff0d0d7287 */ /* 0x000fe40008000000 */
[----:B------:R-:W-:Y:S02]  /*1c70*/  USHF.L.U32 UR18, UR23, 0x5, URZ ;  /* 0x0000000517127899 */ /* 0x000fe400080006ff */
[----:B------:R-:W-:Y:S01]  /*1c80*/  ULEA UR8, UR13, UR4, 0x3 ;  /* 0x000000040d087291 */ /* 0x000fe2000f8e18ff */
[----:B------:R-:W-:Y:S01]  /*1c90*/  LOP3.LUT R15, R15, UR9, RZ, 0x3c, !PT ;  /* 0x000000090f0f7c12 */ /* 0x000fe2000f8e3cff */
[----:B------:R-:W-:Y:S02]  /*1ca0*/  UIADD3 UR16, UPT, UPT, UR16, 0xa300, URZ ;  /* 0x0000a30010107890 */ /* 0x000fe4000fffe0ff */
[----:B------:R-:W-:Y:S01]  /*1cb0*/  UIADD3.X UR33, UPT, UPT, URZ, UR25, URZ, UP1, !UPT ;  /* 0x00000019ff217290 */ /* 0x000fe20008ffe4ff */
[----:B-1----:R-:W-:Y:S01]  /*1cc0*/  SHF.L.U32 R2, R15, 0x1f, RZ ;  /* 0x0000001f0f027819 */ /* 0x002fe200000006ff */
[----:B------:R-:W-:Y:S02]  /*1cd0*/  UIMAD UR5, UR6, 0x1400, UR4 ;  /* 0x00001400060578a4 */ /* 0x000fe4000f8e0204 */
[----:B------:R-:W-:Y:S01]  /*1ce0*/  UIADD3 UR30, UP0, UPT, UR24, 0x180, URZ ;  /* 0x00000180181e7890 */ /* 0x000fe2000ff1e0ff */
[----:B------:R1:W1:Y:S01]  /*1cf0*/  SYNCS.PHASECHK.TRANS64.TRYWAIT P0, [UR8+0x70], R2 ;  /* 0x00007002ff0075a7 */ /* 0x0002620008001108 */
[----:B------:R-:W-:Y:S01]  /*1d00*/  UIADD3 UR8, UPT, UPT, UR5, 0x26300, URZ ;  /* 0x0002630005087890 */ /* 0x000fe2000fffe0ff */
[----:B------:R-:W-:Y:S01]  /*1d10*/  UMOV UR28, 0x0 ;  /* 0x00000000001c7882 */ /* 0x000fe20000000000 */
[----:B------:R-:W-:Y:S01]  /*1d20*/  UMOV UR29, 0x10000000 ;  /* 0x10000000001d7882 */ /* 0x000fe20000000000 */
[----:B------:R-:W-:Y:S01]  /*1d30*/  UMOV UR19, UR35 ;  /* 0x0000002300137c82 */ /* 0x000fe20008000000 */
[----:B------:R-:W-:Y:S01]  /*1d40*/  UMOV UR20, UR36 ;  /* 0x0000002400147c82 */ /* 0x000fe20008000000 */
[----:B------:R-:W-:Y:S01]  /*1d50*/  UIADD3.X UR31, UPT, UPT, URZ, UR25, URZ, UP0, !UPT ;  /* 0x00000019ff1f7290 */ /* 0x000fe200087fe4ff */
[----:B------:R1:W-:Y:S01]  /*1d60*/  UTMALDG.3D [UR16], [UR32], desc[UR28] ;  /* 0x00001c10200075b4 */ /* 0x0003e20008011000 */
[----:B------:R-:W-:Y:S01]  /*1d70*/  UIADD3 UR23, UPT, UPT, UR23, 0x1, URZ ;  /* 0x0000000117177890 */ /* 0x000fe2000fffe0ff */
[----:B------:R-:W-:Y:S01]  /*1d80*/  UMOV UR12, UR36 ;  /* 0x00000024000c7c82 */ /* 0x000fe20008000000 */
[----:B------:R-:W-:Y:S01]  /*1d90*/  UMOV UR9, UR17 ;  /* 0x0000001100097c82 */ /* 0x000fe20008000000 */
[----:B------:R-:W-:Y:S01]  /*1da0*/  UMOV UR10, UR18 ;  /* 0x00000012000a7c82 */ /* 0x000fe20008000000 */
[----:B------:R-:W-:Y:S03]  /*1db0*/  UISETP.NE.AND UP0, UPT, UR23, UR26, UPT ;  /* 0x0000001a1700728c */ /* 0x000fe6000bf05270 */
[----:B------:R1:W-:Y:S01]  /*1dc0*/  UTMALDG.3D [UR8], [UR30], desc[UR28] ;  /* 0x00001c081e0075b4 */ /* 0x0003e20008011000 */
[----:B------:R-:W-:Y:S05]  /*1dd0*/  UMOV UR6, UR13 ;  /* 0x0000000d00067c82 */ /* 0x000fea0008000000 */
[----:B------:R-:W-:Y:S05]  /*1de0*/  BRA.U UP0, `(.L_x_32) ;  /* 0xfffffffd005c7547 */ /* 0x000fea000b83ffff */
.L_x_27:
[----:B-1----:R-:W-:Y:S01]  /*1df0*/  LEA R2, R14, UR4, 0x3 ;  /* 0x000000040e027c11 */ /* 0x002fe2000f8e18ff */
[----:B------:R-:W-:Y:S01]  /*1e00*/  NOP ;  /* 0x0000000000007918 */ /* 0x000fe20000000000 */
[----:B--2---:R-:W-:Y:S02]  /*1e10*/  SHF.L.U32 R3, R12, 0x1f, RZ ;  /* 0x0000001f0c037819 */ /* 0x004fe400000006ff */
[----:B------:R-:W-:Y:S02]  /*1e20*/  LEA R4, R14, UR4, 0x4 ;  /* 0x000000040e047c11 */ /* 0x000fe4000f8e20ff */
[----:B------:R-:W1:Y:S02]  /*1e30*/  SYNCS.PHASECHK.TRANS64.TRYWAIT P0, [R2+URZ+0x110], R3 ;  /* 0x00011003020075a7 */ /* 0x000e6400080011ff */
[----:B-1----:R-:W-:Y:S05]  /*1e40*/  @!P0 BRA `(.L_x_33) ;  /* 0x0000006000c48947 */ /* 0x002fea0003800000 */
.L_x_120:
[----:B------:R-:W2:Y:S01]  /*1e50*/  LDS.128 R4, [R4+0x1a0] ;  /* 0x0001a00004047984 */ /* 0x000ea20000000c00 */
[----:B---3--:R-:W-:Y:S01]  /*1e60*/  ISETP.GE.AND P0, PT, R92, 0x1, PT ;  /* 0x000000015c00780c */ /* 0x008fe20003f06270 */
[----:B-1----:R-:W-:Y:S01]  /*1e70*/  VIADD R2, R2, 0x120 ;  /* 0x0000012002027836 */ /* 0x002fe20000000000 */
[----:B------:R-:W-:Y:S01]  /*1e80*/  @!PT LDS RZ, [RZ] ;  /* 0x00000000fffff984 */ /* 0x000fe20000000800 */
[----:B------:R-:W-:Y:S01]  /*1e90*/  @!PT LDS RZ, [RZ] ;  /* 0x00000000fffff984 */ /* 0x000fe20000000800 */
[----:B------:R-:W-:Y:S01]  /*1ea0*/  @!PT LDS RZ, [RZ] ;  /* 0x00000000fffff984 */ /* 0x000fe20000000800 */
[----:B------:R-:W-:Y:S01]  /*1eb0*/  @!PT LDS RZ, [RZ] ;  /* 0x00000000fffff984 */ /* 0x000fe20000000800 */
[----:B------:R1:W-:Y:S06]  /*1ec0*/  MEMBAR.ALL.CTA ;  /* 0x0000000000007992 */ /* 0x0003ec0000008000 */
[----:B-1----:R-:W1:Y:S01]  /*1ed0*/  FENCE.VIEW.ASYNC.S ;  /* 0x00000000000073c6 */ /* 0x002e620000000000 */
[----:B------:R-:W-:-:S04]  /*1ee0*/  PRMT R2, RZ, 0x654, R2 ;  /* 0x00000654ff027816 */ /* 0x000fc80000000002 */
[----:B-1----:R1:W-:Y:S01]  /*1ef0*/  SYNCS.ARRIVE.TRANS64.RED.A1T0 RZ, [R2+URZ], RZ ;  /* 0x000000ff02ff79a7 */ /* 0x0023e200081004ff */
[----:B--2---:R-:W-:-:S13]  /*1f00*/  LOP3.LUT P2, RZ, R6, 0x1, RZ, 0xc0, !PT ;  /* 0x0000000106ff7812 */ /* 0x004fda000784c0ff */
[----:B------:R-:W-:Y:S01]  /*1f10*/  @P2 SHF.R.U32.HI R3, RZ, 0x10, R5 ;  /* 0x00000010ff032819 */ /* 0x000fe20000011605 */
[----:B------:R-:W-:Y:S01]  /*1f20*/  VOTEU.ANY UP0, P2 ;  /* 0x0000000000ff7886 */ /* 0x000fe20001000100 */
[----:B------:R-:W-:Y:S02]  /*1f30*/  @P2 MOV R13, R4 ;  /* 0x00000004000d2202 */ /* 0x000fe40000000f00 */
[----:B------:R-:W-:Y:S02]  /*1f40*/  @P2 R2UR.BROADCAST UR5, R3 ;  /* 0x00000000030522ca */ /* 0x000fe400008e0000 */
[----:B------:R-:W-:-:S11]  /*1f50*/  @P2 LOP3.LUT R11, R5, 0xffff, RZ, 0xc0, !PT ;  /* 0x0000ffff050b2812 */ /* 0x000fd600078ec0ff */
[----:B------:R-:W-:Y:S01]  /*1f60*/  @UP0 UMOV UR36, UR5 ;  /* 0x0000000500240c82 */ /* 0x000fe20008000000 */
[----:B-1----:R-:W-:Y:S05]  /*1f70*/  @!P0 BRA `(.L_x_34) ;  /* 0x0000000000b88947 */ /* 0x002fea0003800000 */
[----:B------:R-:W4:Y:S01]  /*1f80*/  LDC.64 R4, c[0x0][0xb18] ;  /* 0x0002c600ff047b82 */ /* 0x000f220000000a00 */
[----:B------:R-:W-:-:S07]  /*1f90*/  ISETP.NE.AND P3, PT, R92, 0x1, PT ;  /* 0x000000015c00780c */ /* 0x000fce0003f65270 */
[----:B------:R-:W1:Y:S08]  /*1fa0*/  LDC.64 R6, c[0x0][0xb10] ;  /* 0x0002c400ff067b82 */ /* 0x000e700000000a00 */
[----:B------:R-:W2:Y:S08]  /*1fb0*/  LDC R16, c[0x0][0xb20] ;  /* 0x0002c800ff107b82 */ /* 0x000eb00000000800 */
[----:B------:R-:W3:Y:S01]  /*1fc0*/  LDC R18, c[0x0][0xb0c] ;  /* 0x0002c300ff127b82 */ /* 0x000ee20000000800 */
[----:B----4-:R-:W-:Y:S01]  /*1fd0*/  IMAD.HI.U32 R17, R0, R5, RZ ;  /* 0x0000000500117227 */ /* 0x010fe200078e00ff */
[----:B------:R-:W-:-:S03]  /*1fe0*/  ISETP.NE.AND P0, PT, R4, 0x1, PT ;  /* 0x000000010400780c */ /* 0x000fc60003f05270 */
[----:B------:R-:W-:-:S03]  /*1ff0*/  IMAD.HI.U32 R5, R11, R5, RZ ;  /* 0x000000050b057227 */ /* 0x000fc600078e00ff */
[----:B------:R-:W4:Y:S01]  /*2000*/  LDC.64 R2, c[0x0][0xb28] ;  /* 0x0002ca00ff027b82 */ /* 0x000f220000000a00 */
[----:B-1----:R-:W-:-:S04]  /*2010*/  IMAD.HI.U32 R20, R9, R6, RZ ;  /* 0x0000000609147227 */ /* 0x002fc800078e00ff */
[----:B------:R-:W-:Y:S01]  /*2020*/  IMAD.HI.U32 R22, R13, R6, RZ ;  /* 0x000000060d167227 */ /* 0x000fe200078e00ff */
[----:B------:R-:W-:Y:S02]  /*2030*/  SHF.R.U32.HI R20, RZ, R7, R20 ;  /* 0x00000007ff147219 */ /* 0x000fe40000011614 */
[-C--:B--2---:R-:W-:Y:S02]  /*2040*/  SHF.R.U32.HI R17, RZ, R16.reuse, R17 ;  /* 0x00000010ff117219 */ /* 0x084fe40000011611 */
[----:B------:R-:W-:Y:S02]  /*2050*/  SHF.R.U32.HI R16, RZ, R16, R5 ;  /* 0x00000010ff107219 */ /* 0x000fe40000011605 */
[----:B------:R-:W-:Y:S02]  /*2060*/  SEL R17, R0, R17, !P0 ;  /* 0x0000001100117207 */ /* 0x000fe40004000000 */
[----:B------:R-:W-:Y:S02]  /*2070*/  SHF.R.U32.HI R22, RZ, R7, R22 ;  /* 0x00000007ff167219 */ /* 0x000fe40000011616 */
[----:B---3--:R-:W-:-:S02]  /*2080*/  ISETP.NE.AND P1, PT, R18, 0x1, PT ;  /* 0x000000011200780c */ /* 0x008fc40003f25270 */
[----:B------:R-:W-:Y:S02]  /*2090*/  SEL R5, R11, R16, !P0 ;  /* 0x000000100b057207 */ /* 0x000fe40004000000 */
[----:B------:R-:W-:Y:S02]  /*20a0*/  SEL R19, R9, R20, !P1 ;  /* 0x0000001409137207 */ /* 0x000fe40004800000 */
[----:B------:R-:W-:Y:S01]  /*20b0*/  SEL R7, R13, R22, !P1 ;  /* 0x000000160d077207 */ /* 0x000fe20004800000 */
[----:B----4-:R-:W-:-:S04]  /*20c0*/  IMAD.HI.U32 R20, R17, R2, RZ ;  /* 0x0000000211147227 */ /* 0x010fc800078e00ff */
        /* <DEDUP_REMOVED lines=10> */
[----:B------:R-:W-:-:S04]  /*2170*/  @!P0 IMAD.HI.U32 R16, R7, R2, RZ ;  /* 0x0000000207108227 */ /* 0x000fc800078e00ff */
[----:B------:R-:W-:Y:S01]  /*2180*/  IMAD.MOV R2, RZ, RZ, -R6 ;  /* 0x000000ffff027224 */ /* 0x000fe200078e0a06 */
[----:B------:R-:W-:-:S03]  /*2190*/  @!P0 SHF.R.U32.HI R16, RZ, R3, R16 ;  /* 0x00000003ff108219 */ /* 0x000fc60000011610 */
[----:B------:R-:W-:Y:S01]  /*21a0*/  IMAD R2, R92, R2, R5 ;  /* 0x000000025c027224 */ /* 0x000fe200078e0205 */
        /* <DEDUP_REMOVED lines=11> */
.L_x_34:
[----:B------:R-:W1:Y:S02]  /*2260*/  LDCU UR5, c[0x0][0xb30] ;  /* 0x00016600ff0577ac */ /* 0x000e640008000800 */
[----:B-1----:R-:W-:-:S09]  /*2270*/  UISETP.NE.AND UP0, UPT, UR5, 0x1, UPT ;  /* 0x000000010500788c */ /* 0x002fd2000bf05270 */
[----:B------:R-:W-:Y:S05]  /*2280*/  BRA.U UP0, `(.L_x_35) ;  /* 0x0000000100407547 */ /* 0x000fea000b800000 */
[----:B------:R-:W1:Y:S08]  /*2290*/  LDC.64 R4, c[0x0][0xb10] ;  /* 0x0002c400ff047b82 */ /* 0x000e700000000a00 */
[----:B------:R-:W2:Y:S08]  /*22a0*/  LDC.64 R2, c[0x0][0xb18] ;  /* 0x0002c600ff027b82 */ /* 0x000eb00000000a00 */
[----:B------:R-:W3:Y:S08]  /*22b0*/  LDC R6, c[0x0][0xb20] ;  /* 0x0002c800ff067b82 */ /* 0x000ef00000000800 */
[----:B------:R-:W4:Y:S01]  /*22c0*/  LDC R16, c[0x0][0xb0c] ;  /* 0x0002c300ff107b82 */ /* 0x000f220000000800 */
[----:B-1----:R-:W-:-:S05]  /*22d0*/  IMAD.HI.U32 R4, R13, R4, RZ ;  /* 0x000000040d047227 */ /* 0x002fca00078e00ff */
[----:B------:R-:W-:Y:S01]  /*22e0*/  SHF.R.U32.HI R4, RZ, R5, R4 ;  /* 0x00000005ff047219 */ /* 0x000fe20000011604 */
[----:B--2---:R-:W-:Y:S01]  /*22f0*/  IMAD.HI.U32 R3, R11, R3, RZ ;  /* 0x000000030b037227 */ /* 0x004fe200078e00ff */
[----:B------:R-:W-:-:S04]  /*2300*/  ISETP.NE.AND P0, PT, R2, 0x1, PT ;  /* 0x000000010200780c */ /* 0x000fc80003f05270 */
[----:B---3--:R-:W-:-:S04]  /*2310*/  SHF.R.U32.HI R6, RZ, R6, R3 ;  /* 0x00000006ff067219 */ /* 0x008fc80000011603 */
[----:B------:R-:W-:Y:S02]  /*2320*/  SEL R3, R11, R6, !P0 ;  /* 0x000000060b037207 */ /* 0x000fe40004000000 */
[----:B----4-:R-:W-:-:S04]  /*2330*/  ISETP.NE.AND P1, PT, R16, 0x1, PT ;  /* 0x000000011000780c */ /* 0x010fc80003f25270 */
[----:B------:R-:W-:-:S05]  /*2340*/  SEL R4, R13, R4, !P1 ;  /* 0x000000040d047207 */ /* 0x000fca0004800000 */
[----:B------:R-:W-:Y:S02]  /*2350*/  IMAD.IADD R5, R3, 0x1, -R4 ;  /* 0x0000000103057824 */ /* 0x000fe400078e0a04 */
[----:B------:R-:W-:Y:S02]  /*2360*/  IMAD.IADD R3, R4, 0x1, -R3 ;  /* 0x0000000104037824 */ /* 0x000fe400078e0a03 */
[----:B------:R-:W-:Y:S02]  /*2370*/  IMAD R13, R5, R16, R13 ;  /* 0x00000010050d7224 */ /* 0x000fe400078e020d */
[----:B------:R-:W-:-:S07]  /*2380*/  IMAD R11, R3, R2, R11 ;  /* 0x00000002030b7224 */ /* 0x000fce00078e020b */
.L_x_35:
[----:B------:R-:W-:Y:S01]  /*2390*/  VIADD R14, R14, 0x1 ;  /* 0x000000010e0e7836 */ /* 0x000fe20000000000 */
[----:B------:R-:W-:Y:S01]  /*23a0*/  PLOP3.LUT P1, PT, PT, PT, PT, 0x80, 0x8 ;  /* 0x000000000008781c */ /* 0x000fe20003f2f070 */
[----:B------:R-:W-:Y:S02]  /*23b0*/  IMAD.IADD R205, R13, 0x1, R204 ;  /* 0x000000010dcd7824 */ /* 0x000fe400078e02cc */
[----:B------:R-:W-:Y:S01]  /*23c0*/  IMAD.IADD R195, R11, 0x1, R194 ;  /* 0x000000010bc37824 */ /* 0x000fe200078e02c2 */
[----:B------:R-:W-:-:S04]  /*23d0*/  ISETP.NE.AND P0, PT, R14, 0x2, PT ;  /* 0x000000020e00780c */ /* 0x000fc80003f05270 */
[----:B------:R-:W-:Y:S02]  /*23e0*/  SEL R3, RZ, 0x1, P0 ;  /* 0x00000001ff037807 */ /* 0x000fe40000000000 */
[----:B------:R-:W-:Y:S02]  /*23f0*/  SEL R14, R14, RZ, P0 ;  /* 0x000000ff0e0e7207 */ /* 0x000fe40000000000 */
[----:B------:R-:W-:Y:S01]  /*2400*/  LOP3.LUT R12, R12, R3, RZ, 0x3c, !PT ;  /* 0x000000030c0c7212 */ /* 0x000fe200078e3cff */
[----:B------:R-:W-:Y:S06]  /*2410*/  @P2 BRA `(.L_x_36) ;  /* 0xfffffff000982947 */ /* 0x000fec000383ffff */
[----:B------:R-:W-:Y:S01]  /*2420*/  UIADD3 UR4, UPT, UPT, UR4, 0x70, URZ ;  /* 0x0000007004047890 */ /* 0x000fe2000fffe0ff */
[----:B------:R-:W-:-:S03]  /*2430*/  SHF.L.U32 R3, R15, 0x1f, RZ ;  /* 0x0000001f0f037819 */ /* 0x000fc600000006ff */
[----:B------:R-:W-:-:S09]  /*2440*/  ULEA UR5, UR13, UR4, 0x3 ;  /* 0x000000040d057291 */ /* 0x000fd2000f8e18ff */
[----:B------:R-:W1:Y:S02]  /*2450*/  SYNCS.PHASECHK.TRANS64.TRYWAIT P0, [UR5], R3 ;  /* 0x00000003ff0075a7 */ /* 0x000e640008001105 */
[----:B-1----:R-:W-:Y:S05]  /*2460*/  @!P0 BRA `(.L_x_37) ;  /* 0x0000005c00508947 */ /* 0x002fea0003800000 */
.L_x_122:
[----:B------:R-:W-:-:S04]  /*2470*/  UIADD3 UR6, UPT, UPT, UR13, 0x1, URZ ;  /* 0x000000010d067890 */ /* 0x000fc8000fffe0ff */
[----:B------:R-:W-:-:S04]  /*2480*/  UISETP.NE.AND UP0, UPT, UR6, 0xe, UPT ;  /* 0x0000000e0600788c */ /* 0x000fc8000bf05270 */
[----:B------:R-:W-:Y:S02]  /*2490*/  USEL UR7, URZ, 0x1, UP0 ;  /* 0x00000001ff077887 */ /* 0x000fe40008000000 */
[----:B------:R-:W-:-:S04]  /*24a0*/  USEL UR6, UR6, URZ, UP0 ;  /* 0x000000ff06067287 */ /* 0x000fc80008000000 */
[----:B------:R-:W-:Y:S01]  /*24b0*/  ULEA UR5, UR6, UR4, 0x3 ;  /* 0x0000000406057291 */ /* 0x000fe2000f8e18ff */
[----:B------:R-:W-:-:S04]  /*24c0*/  LOP3.LUT R2, R15, UR7, RZ, 0x3c, !PT ;  /* 0x000000070f027c12 */ /* 0x000fc8000f8e3cff */
[----:B-1----:R-:W-:-:S04]  /*24d0*/  SHF.L.U32 R3, R2, 0x1f, RZ ;  /* 0x0000001f02037819 */ /* 0x002fc800000006ff */
[----:B------:R-:W1:Y:S02]  /*24e0*/  SYNCS.PHASECHK.TRANS64.TRYWAIT P0, [UR5], R3 ;  /* 0x00000003ff0075a7 */ /* 0x000e640008001105 */
[----:B-1----:R-:W-:Y:S05]  /*24f0*/  @!P0 BRA `(.L_x_38) ;  /* 0x0000005c00448947 */ /* 0x002fea0003800000 */
.L_x_124:
        /* <DEDUP_REMOVED lines=9> */
.L_x_126:
        /* <DEDUP_REMOVED lines=9> */
.L_x_128:
        /* <DEDUP_REMOVED lines=9> */
.L_x_130:
        /* <DEDUP_REMOVED lines=9> */
.L_x_132:
        /* <DEDUP_REMOVED lines=9> */
.L_x_134:
        /* <DEDUP_REMOVED lines=9> */
.L_x_136:
        /* <DEDUP_REMOVED lines=9> */
.L_x_138:
        /* <DEDUP_REMOVED lines=9> */
.L_x_140:
        /* <DEDUP_REMOVED lines=9> */
.L_x_142:
        /* <DEDUP_REMOVED lines=9> */
.L_x_144:
        /* <DEDUP_REMOVED lines=9> */
.L_x_146:
[----:B------:R-:W-:-:S04]  /*2b30*/  UIADD3 UR6, UPT, UPT, UR6, 0x1, URZ ;  /* 0x0000000106067890 */ /* 0x000fc8000fffe0ff */
[----:B------:R-:W-:-:S04]  /*2b40*/  UISETP.NE.AND UP0, UPT, UR6, 0xe, UPT ;  /* 0x0000000e0600788c */ /* 0x000fc8000bf05270 */
[----:B------:R-:W-:Y:S02]  /*2b50*/  USEL UR5, URZ, 0x1, UP0 ;  /* 0x00000001ff057887 */ /* 0x000fe40008000000 */
[----:B------:R-:W-:-:S04]  /*2b60*/  USEL UR6, UR6, URZ, UP0 ;  /* 0x000000ff06067287 */ /* 0x000fc80008000000 */
[----:B------:R-:W-:Y:S01]  /*2b70*/  ULEA UR6, UR6, UR4, 0x3 ;  /* 0x0000000406067291 */ /* 0x000fe2000f8e18ff */
[----:B-1----:R-:W-:-:S04]  /*2b80*/  LOP3.LUT R3, R2, UR5, RZ, 0x3c, !PT ;  /* 0x0000000502037c12 */ /* 0x002fc8000f8e3cff */
[----:B------:R-:W-:Y:S01]  /*2b90*/  SHF.L.U32 R3, R3, 0x1f, RZ ;  /* 0x0000001f03037819 */ /* 0x000fe200000006ff */
[----:B----4-:R-:W-:-:S07]  /*2ba0*/  IMAD.U32 R0, RZ, RZ, UR6 ;  /* 0x00000006ff007e24 */ /* 0x010fce000f8e00ff */
.L_x_50:
[----:B-1----:R1:W2:Y:S02]  /*2bb0*/  SYNCS.PHASECHK.TRANS64.TRYWAIT P0, [R0+URZ], R3 ;  /* 0x00000003000075a7 */ /* 0x0022a400080011ff */
[----:B--2---:R-:W-:Y:S05]  /*2bc0*/  @!P0 NANOSLEEP.SYNCS 0x989680 ;  /* 0x009896800000895d */ /* 0x004fea0003900000 */
[----:B------:R-:W2:Y:S02]  /*2bd0*/  @!P0 SYNCS.PHASECHK.TRANS64 P0, [R0+URZ], R3 ;  /* 0x00000003000085a7 */ /* 0x000ea400080010ff */
[----:B--2---:R-:W-:Y:S05]  /*2be0*/  @P0 EXIT ;  /* 0x000000000000094d */ /* 0x004fea0003800000 */
[----:B------:R-:W-:Y:S05]  /*2bf0*/  BRA `(.L_x_50) ;  /* 0xfffffffc00ec7947 */ /* 0x000fea000383ffff */
.L_x_18:
[----:B------:R-:W-:-:S04]  /*2c00*/  UISETP.NE.AND UP1, UPT, UR38, URZ, UPT ;  /* 0x000000ff2600728c */ /* 0x000fc8000bf25270 */
[----:B------:R-:W-:-:S09]  /*2c10*/  UISETP.NE.OR UP1, UPT, UR8, 0x1, UP1 ;  /* 0x000000010800788c */ /* 0x000fd20008f25670 */
[----:B------:R-:W-:Y:S05]  /*2c20*/  BRA.U UP1, `(.L_x_51) ;  /* 0x0000000501487547 */ /* 0x000fea000b800000 */
[----:B------:R-:W-:Y:S01]  /*2c30*/  ISETP.NE.AND P2, PT, R2, RZ, PT ;  /* 0x000000ff0200720c */ /* 0x000fe20003f45270 */
[----:B------:R-:W-:Y:S01]  /*2c40*/  IMAD.MOV.U32 R12, RZ, RZ, 0x1 ;  /* 0x00000001ff0c7424 */ /* 0x000fe200078e00ff */
[----:B------:R-:W-:Y:S02]  /*2c50*/  CS2R R10, SRZ ;  /* 0x00000000000a7805 */ /* 0x000fe4000001ff00 */
[----:B------:R-:W-:Y:S01]  /*2c60*/  CS2R R8, SRZ ;  /* 0x0000000000087805 */ /* 0x000fe2000001ff00 */
[----:B------:R-:W-:Y:S01]  /*2c70*/  UMOV UR4, 0x400 ;  /* 0x0000040000047882 */ /* 0x000fe20000000000 */
[----:B------:R-:W-:Y:S01]  /*2c80*/  UMOV UR6, URZ ;  /* 0x000000ff00067c82 */ /* 0x000fe20008000000 */
[----:B------:R-:W-:-:S12]  /*2c90*/  ULEA UR38, UR38, UR4, 0x18 ;  /* 0x0000000426267291 */ /* 0x000fd8000f8ec0ff */
.L_x_55:
[----:B------:R-:W-:Y:S02]  /*2ca0*/  LEA R0, R8, UR38, 0x3 ;  /* 0x0000002608007c11 */ /* 0x000fe4000f8e18ff */
[----:B------:R-:W-:-:S03]  /*2cb0*/  SHF.L.U32 R5, R9, 0x1f, RZ ;  /* 0x0000001f09057819 */ /* 0x000fc600000006ff */
[----:B------:R-:W-:Y:S01]  /*2cc0*/  VIADD R4, R0, 0x180 ;  /* 0x0000018000047836 */ /* 0x000fe20000000000 */
[----:B------:R-:W1:Y:S02]  /*2cd0*/  SYNCS.PHASECHK.TRANS64.TRYWAIT P0, [R0+URZ+0x170], R5 ;  /* 0x00017005000075a7 */ /* 0x000e6400080011ff */
[----:B-1----:R-:W-:Y:S05]  /*2ce0*/  @!P0 BRA `(.L_x_52) ;  /* 0x0000005800688947 */ /* 0x002fea0003800000 */
.L_x_147:
[----:B------:R-:W-:Y:S01]  /*2cf0*/  ULEA UR5, UR6, UR38, 0x3 ;  /* 0x0000002606057291 */ /* 0x000fe2000f8e18ff */
[----:B------:R-:W-:Y:S02]  /*2d00*/  PRMT R4, RZ, 0x654, R4 ;  /* 0x00000654ff047816 */ /* 0x000fe40000000004 */
[----:B-1----:R-:W-:Y:S01]  /*2d10*/  SHF.L.U32 R5, R12, 0x1f, RZ ;  /* 0x0000001f0c057819 */ /* 0x002fe200000006ff */
[----:B------:R-:W-:Y:S01]  /*2d20*/  UIADD3 UR4, UPT, UPT, UR5, 0x110, URZ ;  /* 0x0000011005047890 */ /* 0x000fe2000fffe0ff */
[----:B------:R1:W-:Y:S05]  /*2d30*/  SYNCS.ARRIVE.TRANS64.RED.A1T0 RZ, [R4+URZ], RZ ;  /* 0x000000ff04ff79a7 */ /* 0x0003ea00081004ff */
[----:B------:R-:W-:Y:S01]  /*2d40*/  IMAD.U32 R7, RZ, RZ, UR4 ;  /* 0x00000004ff077e24 */ /* 0x000fe2000f8e00ff */
[----:B------:R-:W2:Y:S04]  /*2d50*/  SYNCS.PHASECHK.TRANS64.TRYWAIT P0, [UR5+0x120], R5 ;  /* 0x00012005ff0075a7 */ /* 0x000ea80008001105 */
[----:B------:R-:W-:Y:S01]  /*2d60*/  PRMT R6, R2, 0x654, R7 ;  /* 0x0000065402067816 */ /* 0x000fe20000000007 */
[----:B-1----:R-:W-:Y:S01]  /*2d70*/  @!P2 IMAD.MOV.U32 R4, RZ, RZ, 0x10 ;  /* 0x00000010ff04a424 */ /* 0x002fe200078e00ff */
[----:B--2---:R-:W-:Y:S06]  /*2d80*/  @!P0 BRA `(.L_x_53) ;  /* 0x0000005800548947 */ /* 0x004fec0003800000 */
.L_x_149:
[----:B------:R-:W-:Y:S01]  /*2d90*/  ULEA UR4, UR6, UR38, 0x4 ;  /* 0x0000002606047291 */ /* 0x000fe2000f8e20ff */
[----:B------:R-:W-:Y:S01]  /*2da0*/  SEL R3, R6, R3, !P2 ;  /* 0x0000000306037207 */ /* 0x000fe20005000000 */
[----:B------:R-:W-:Y:S01]  /*2db0*/  UIADD3 UR5, UPT, UPT, UR5, 0x110, URZ ;  /* 0x0000011005057890 */ /* 0x000fe2000fffe0ff */
[----:B-1----:R-:W-:Y:S01]  /*2dc0*/  LEA R0, R11, UR38, 0x3 ;  /* 0x000000260b007c11 */ /* 0x002fe2000f8e18ff */
[----:B------:R-:W-:Y:S01]  /*2dd0*/  UIADD3 UR4, UPT, UPT, UR4, 0x1a0, URZ ;  /* 0x000001a004047890 */ /* 0x000fe2000fffe0ff */
[----:B------:R-:W-:Y:S01]  /*2de0*/  SHF.L.U32 R5, R10, 0x1f, RZ ;  /* 0x0000001f0a057819 */ /* 0x000fe200000006ff */
[----:B------:R1:W-:Y:S01]  /*2df0*/  @!P2 SYNCS.ARRIVE.TRANS64.RED RZ, [R3+URZ], R4 ;  /* 0x0000000403ffa9a7 */ /* 0x0003e200080004ff */
[----:B------:R-:W-:Y:S01]  /*2e00*/  UIADD3 UR6, UPT, UPT, UR6, 0x1, URZ ;  /* 0x0000000106067890 */ /* 0x000fe2000fffe0ff */
[----:B------:R-:W-:-:S03]  /*2e10*/  VIADD R8, R8, 0x1 ;  /* 0x0000000108087836 */ /* 0x000fc60000000000 */
[----:B------:R-:W-:Y:S02]  /*2e20*/  UISETP.NE.AND UP0, UPT, UR6, 0x2, UPT ;  /* 0x000000020600788c */ /* 0x000fe4000bf05270 */
[----:B------:R-:W-:Y:S06]  /*2e30*/  UGETNEXTWORKID.BROADCAST [UR4], [UR5] ;  /* 0x00000000040073ca */ /* 0x000fec0008000100 */
[----:B------:R-:W-:Y:S01]  /*2e40*/  USEL UR4, URZ, 0x1, UP0 ;  /* 0x00000001ff047887 */ /* 0x000fe20008000000 */
[----:B------:R-:W-:Y:S01]  /*2e50*/  ISETP.NE.AND P0, PT, R8, 0x2, PT ;  /* 0x000000020800780c */ /* 0x000fe20003f05270 */
[----:B------:R-:W-:Y:S01]  /*2e60*/  USEL UR6, UR6, URZ, UP0 ;  /* 0x000000ff06067287 */ /* 0x000fe20008000000 */
[----:B------:R-:W2:Y:S03]  /*2e70*/  SYNCS.PHASECHK.TRANS64.TRYWAIT P1, [R0+URZ+0x110], R5 ;  /* 0x00011005000075a7 */ /* 0x000ea600080211ff */
[----:B------:R-:W-:Y:S01]  /*2e80*/  LOP3.LUT R12, R12, UR4, RZ, 0x3c, !PT ;  /* 0x000000040c0c7c12 */ /* 0x000fe2000f8e3cff */
[----:B-12---:R-:W-:Y:S07]  /*2e90*/  @!P1 BRA `(.L_x_54) ;  /* 0x0000005800289947 */ /* 0x006fee0003800000 */
.L_x_150:
[C---:B------:R-:W-:Y:S01]  /*2ea0*/  LEA R4, R11.reuse, UR38, 0x4 ;  /* 0x000000260b047c11 */ /* 0x040fe2000f8e20ff */
[----:B-1----:R-:W-:Y:S01]  /*2eb0*/  VIADD R0, R0, 0x120 ;  /* 0x0000012000007836 */ /* 0x002fe20000000000 */
[----:B------:R-:W-:Y:S01]  /*2ec0*/  SEL R8, R8, RZ, P0 ;  /* 0x000000ff08087207 */ /* 0x000fe20000000000 */
[----:B------:R-:W-:-:S03]  /*2ed0*/  VIADD R11, R11, 0x1 ;  /* 0x000000010b0b7836 */ /* 0x000fc60000000000 */
[----:B------:R-:W1:Y:S01]  /*2ee0*/  LDS.128 R4, [R4+0x1a0] ;  /* 0x0001a00004047984 */ /* 0x000e620000000c00 */
[----:B------:R-:W-:Y:S02]  /*2ef0*/  PRMT R0, RZ, 0x654, R0 ;  /* 0x00000654ff007816 */ /* 0x000fe40000000000 */
[C---:B------:R-:W-:Y:S01]  /*2f00*/  ISETP.NE.AND P1, PT, R11.reuse, 0x2, PT ;  /* 0x000000020b00780c */ /* 0x040fe20003f25270 */
[----:B------:R-:W-:Y:S01]  /*2f10*/  @!PT LDS RZ, [RZ] ;  /* 0x00000000fffff984 */ /* 0x000fe20000000800 */
[----:B------:R-:W-:Y:S01]  /*2f20*/  @!PT LDS RZ, [RZ] ;  /* 0x00000000fffff984 */ /* 0x000fe20000000800 */
[----:B------:R-:W-:Y:S01]  /*2f30*/  @!PT LDS RZ, [RZ] ;  /* 0x00000000fffff984 */ /* 0x000fe20000000800 */
[----:B------:R-:W-:Y:S01]  /*2f40*/  @!PT LDS RZ, [RZ] ;  /* 0x00000000fffff984 */ /* 0x000fe20000000800 */
[----:B------:R2:W-:Y:S06]  /*2f50*/  MEMBAR.ALL.CTA ;  /* 0x0000000000007992 */ /* 0x0005ec0000008000 */
[----:B--2---:R-:W2:Y:S01]  /*2f60*/  FENCE.VIEW.ASYNC.S ;  /* 0x00000000000073c6 */ /* 0x004ea20000000000 */
[----:B------:R-:W-:Y:S01]  /*2f70*/  SEL R11, R11, RZ, P1 ;  /* 0x000000ff0b0b7207 */ /* 0x000fe20000800000 */
[----:B--2---:R2:W-:Y:S01]  /*2f80*/  SYNCS.ARRIVE.TRANS64.RED.A1T0 RZ, [R0+URZ], RZ ;  /* 0x000000ff00ff79a7 */ /* 0x0045e200081004ff */
[----:B-1----:R-:W-:-:S02]  /*2f90*/  LOP3.LUT P3, RZ, R6, 0x1, RZ, 0xc0, !PT ;  /* 0x0000000106ff7812 */ /* 0x002fc4000786c0ff */
[----:B------:R-:W-:-:S04]  /*2fa0*/  SEL R5, RZ, 0x1, P1 ;  /* 0x00000001ff057807 */ /* 0x000fc80000800000 */
[----:B------:R-:W-:Y:S02]  /*2fb0*/  LOP3.LUT R10, R10, R5, RZ, 0x3c, !PT ;  /* 0x000000050a0a7212 */ /* 0x000fe400078e3cff */
[----:B--2---:R-:W-:-:S04]  /*2fc0*/  SEL R0, RZ, 0x1, P0 ;  /* 0x00000001ff007807 */ /* 0x004fc80000000000 */
[----:B------:R-:W-:Y:S01]  /*2fd0*/  LOP3.LUT R9, R9, R0, RZ, 0x3c, !PT ;  /* 0x0000000009097212 */ /* 0x000fe200078e3cff */
[----:B------:R-:W-:Y:S06]  /*2fe0*/  @P3 BRA `(.L_x_55) ;  /* 0xfffffffc002c3947 */ /* 0x000fec000383ffff */
[----:B------:R-:W-:Y:S01]  /*2ff0*/  ULEA UR5, UR6, UR38, 0x3 ;  /* 0x0000002606057291 */ /* 0x000fe2000f8e18ff */
[----:B------:R-:W-:-:S08]  /*3000*/  SHF.L.U32 R3, R12, 0x1f, RZ ;  /* 0x0000001f0c037819 */ /* 0x000fd000000006ff */
[----:B------:R-:W1:Y:S02]  /*3010*/  SYNCS.PHASECHK.TRANS64 P0, [UR5+0x120], R3 ;  /* 0x00012003ff0075a7 */ /* 0x000e640008001005 */
[----:B-1----:R-:W-:Y:S05]  /*3020*/  @P0 BRA `(.L_x_56) ;  /* 0x0000000000080947 */ /* 0x002fea0003800000 */
[----:B------:R-:W1:Y:S02]  /*3030*/  SYNCS.PHASECHK.TRANS64.TRYWAIT P0, [UR5+0x120], R3 ;  /* 0x00012003ff0075a7 */ /* 0x000e640008001105 */
[----:B-1----:R-:W-:Y:S05]  /*3040*/  @!P0 BRA `(.L_x_57) ;  /* 0x0000005400d08947 */ /* 0x002fea0003800000 */
.L_x_56:
[----:B------:R-:W-:-:S04]  /*3050*/  UIADD3 UR4, UPT, UPT, UR6, 0x1, URZ ;  /* 0x0000000106047890 */ /* 0x000fc8000fffe0ff */
[----:B------:R-:W-:-:S04]  /*3060*/  UISETP.NE.AND UP0, UPT, UR4, 0x2, UPT ;  /* 0x000000020400788c */ /* 0x000fc8000bf05270 */
[----:B------:R-:W-:Y:S02]  /*3070*/  USEL UR7, URZ, 0x1, UP0 ;  /* 0x00000001ff077887 */ /* 0x000fe40008000000 */
[----:B------:R-:W-:-:S04]  /*3080*/  USEL UR4, UR4, URZ, UP0 ;  /* 0x000000ff04047287 */ /* 0x000fc80008000000 */
[----:B------:R-:W-:Y:S01]  /*3090*/  ULEA UR4, UR4, UR38, 0x3 ;  /* 0x0000002604047291 */ /* 0x000fe2000f8e18ff */
[----:B-1----:R-:W-:-:S04]  /*30a0*/  LOP3.LUT R3, R12, UR7, RZ, 0x3c, !PT ;  /* 0x000000070c037c12 */ /* 0x002fc8000f8e3cff */
[----:B------:R-:W-:-:S04]  /*30b0*/  SHF.L.U32 R0, R3, 0x1f, RZ ;  /* 0x0000001f03007819 */ /* 0x000fc800000006ff */
[----:B------:R-:W1:Y:S02]  /*30c0*/  SYNCS.PHASECHK.TRANS64 P0, [UR4+0x120], R0 ;  /* 0x00012000ff0075a7 */ /* 0x000e640008001004 */
[----:B-1----:R-:W-:Y:S05]  /*30d0*/  @P0 EXIT ;  /* 0x000000000000094d */ /* 0x002fea0003800000 */
[----:B------:R-:W-:Y:S02]  /*30e0*/  SHF.L.U32 R3, R3, 0x1f, RZ ;  /* 0x0000001f03037819 */ /* 0x000fe400000006ff */
[----:B------:R-:W-:-:S07]  /*30f0*/  MOV R0, UR4 ;  /* 0x0000000400007c02 */ /* 0x000fce0008000f00 */
.L_x_58:
[----:B-1----:R1:W2:Y:S02]  /*3100*/  SYNCS.PHASECHK.TRANS64.TRYWAIT P0, [R0+URZ+0x120], R3 ;  /* 0x00012003000075a7 */ /* 0x0022a400080011ff */
[----:B--2---:R-:W-:Y:S05]  /*3110*/  @!P0 NANOSLEEP.SYNCS 0x989680 ;  /* 0x009896800000895d */ /* 0x004fea0003900000 */
[----:B------:R-:W2:Y:S02]  /*3120*/  @!P0 SYNCS.PHASECHK.TRANS64 P0, [R0+URZ+0x120], R3 ;  /* 0x00012003000085a7 */ /* 0x000ea400080010ff */
[----:B--2---:R-:W-:Y:S05]  /*3130*/  @P0 EXIT ;  /* 0x000000000000094d */ /* 0x004fea0003800000 */
[----:B------:R-:W-:Y:S05]  /*3140*/  BRA `(.L_x_58) ;  /* 0xfffffffc00ec7947 */ /* 0x000fea000383ffff */
.L_x_51:
[----:B------:R-:W-:-:S09]  /*3150*/  UISETP.NE.AND UP1, UPT, UR8, URZ, UPT ;  /* 0x000000ff0800728c */ /* 0x000fd2000bf25270 */
[----:B------:R-:W-:Y:S05]  /*3160*/  BRA.U UP1, `(.L_x_59) ;  /* 0x0000000d017c7547 */ /* 0x000fea000b800000 */
[----:B------:R-:W-:Y:S01]  /*3170*/  UMOV UR4, 0x40 ;  /* 0x0000004000047882 */ /* 0x000fe20000000000 */
[----:B------:R-:W-:Y:S01]  /*3180*/  NOP ;  /* 0x0000000000007918 */ /* 0x000fe20000000000 */
[----:B------:R-:W-:Y:S01]  /*3190*/  ULEA UR4, UR38, UR4, 0x18 ;  /* 0x0000000426047291 */ /* 0x000fe2000f8ec0ff */
[----:B------:R-:W-:Y:S02]  /*31a0*/  UMOV UR5, 0x400 ;  /* 0x0000040000057882 */ /* 0x000fe40000000000 */
[----:B------:R-:W-:-:S06]  /*31b0*/  ULEA UR38, UR38, UR5, 0x18 ;  /* 0x0000000526267291 */ /* 0x000fcc000f8ec0ff */
[----:B------:R-:W1:Y:S02]  /*31c0*/  LDS.U8 R0, [UR4+0x1c] ;  /* 0x00001c04ff007984 */ /* 0x000e640008000000 */
[----:B-1----:R-:W-:-:S13]  /*31d0*/  ISETP.NE.AND P0, PT, R0, RZ, PT ;  /* 0x000000ff0000720c */ /* 0x002fda0003f05270 */
[----:B------:R-:W-:Y:S05]  /*31e0*/  @P0 BRA `(.L_x_60) ;  /* 0x0000000000580947 */ /* 0x000fea0003800000 */
[----:B------:R-:W-:-:S13]  /*31f0*/  ELECT P0, URZ, PT ;  /* 0x0000000000ff782f */ /* 0x000fda0003800000 */
[----:B------:R-:W-:Y:S05]  /*3200*/  @!P0 BRA `(.L_x_61) ;  /* 0x0000000000608947 */ /* 0x000fea0003800000 */
[----:B------:R-:W-:Y:S01]  /*3210*/  UMOV UR5, 0x10 ;  /* 0x0000001000057882 */ /* 0x000fe20000000000 */
[----:B------:R-:W-:Y:S01]  /*3220*/  HFMA2 R0, -RZ, RZ, 0, 5.9604644775390625e-08 ;  /* 0x00000001ff007431 */ /* 0x000fe200000001ff */
[----:B------:R-:W-:-:S03]  /*3230*/  MOV R2, 0xffff ;  /* 0x0000ffff00027802 */ /* 0x000fc60000000f00 */
[----:B------:R-:W-:Y:S04]  /*3240*/  DEPBAR.LE SB1, 0x36 ;  /* 0x00009d800000791a */ /* 0x000fe80000000000 */
[----:B------:R-:W1:Y:S02]  /*3250*/  UTCATOMSWS.FIND_AND_SET.ALIGN UP0, UR5, UR5 ;  /* 0x00000005000575e3 */ /* 0x000e640008000800 */
[----:B-1----:R-:W-:Y:S01]  /*3260*/  MOV R3, UR5 ;  /* 0x0000000500037c02 */ /* 0x002fe20008000f00 */
[----:B------:R-:W-:Y:S06]  /*3270*/  BRA.U UP0, `(.L_x_62) ;  /* 0x0000000100187547 */ /* 0x000fec000b800000 */
.L_x_63:
[----:B------:R-:W-:Y:S05]  /*3280*/  NANOSLEEP 0x64 ;  /* 0x000000640000795d */ /* 0x000fea0003800000 */
[----:B------:R-:W-:-:S05]  /*3290*/  UMOV UR5, 0x10 ;  /* 0x0000001000057882 */ /* 0x000fca0000000000 */
[----:B------:R-:W-:Y:S04]  /*32a0*/  DEPBAR.LE SB1, 0x36 ;  /* 0x00009d800000791a */ /* 0x000fe80000000000 */
[----:B------:R-:W1:Y:S02]  /*32b0*/  UTCATOMSWS.FIND_AND_SET.ALIGN UP0, UR5, UR5 ;  /* 0x00000005000575e3 */ /* 0x000e640008000800 */
[----:B-1----:R-:W-:Y:S01]  /*32c0*/  MOV R3, UR5 ;  /* 0x0000000500037c02 */ /* 0x002fe20008000f00 */
[----:B------:R-:W-:Y:S05]  /*32d0*/  BRA.U !UP0, `(.L_x_63) ;  /* 0xfffffffd08e87547 */ /* 0x000fea000b83ffff */
.L_x_62:
[-C--:B------:R-:W-:Y:S02]  /*32e0*/  SHF.L.U32 R2, R2, R3.reuse, RZ ;  /* 0x0000000302027219 */ /* 0x080fe400000006ff */
[----:B------:R-:W-:Y:S01]  /*32f0*/  SHF.L.U32 R0, R0, R3, RZ ;  /* 0x0000000300007219 */ /* 0x000fe200000006ff */
[----:B------:R-:W-:Y:S02]  /*3300*/  IMAD.SHL.U32 R3, R3, 0x20, RZ ;  /* 0x0000002003037824 */ /* 0x000fe400078e00ff */
[----:B------:R1:W-:Y:S04]  /*3310*/  ATOMS.OR RZ, [UR4+0x14], R2 ;  /* 0x00001402ffff798c */ /* 0x0003e8000b000004 */
[----:B------:R1:W-:Y:S04]  /*3320*/  ATOMS.OR RZ, [UR4+0x18], R0 ;  /* 0x00001800ffff798c */ /* 0x0003e8000b000004 */
[----:B------:R1:W-:Y:S01]  /*3330*/  STS [UR38+0x1c0], R3 ;  /* 0x0001c003ff007988 */ /* 0x0003e20008000826 */
[----:B------:R-:W-:Y:S05]  /*3340*/  BRA `(.L_x_61) ;  /* 0x0000000000107947 */ /* 0x000fea0003800000 */
.L_x_60:
[----:B------:R-:W-:Y:S02]  /*3350*/  MOV R0, 0xffffffff ;  /* 0xffffffff00007802 */ /* 0x000fe40000000f00 */
[----:B------:R-:W-:-:S03]  /*3360*/  MOV R2, 0x3390 ;  /* 0x0000339000027802 */ /* 0x000fc60000000f00 */
[----:B------:R1:W-:Y:S04]  /*3370*/  STS [UR38+0x1c0], R0 ;  /* 0x0001c000ff007988 */ /* 0x0003e80008000826 */
[----:B-1-3-5:R-:W-:Y:S05]  /*3380*/  CALL.REL.NOINC `($__internal_1_$__cuda_sm10x_tcgen05_guardrail_trap_phase_invalid_during_alloc) ;  /* 0x0000005800607944 */ /* 0x02afea0003c00000 */
.L_x_61:
[----:B------:R-:W-:Y:S05]  /*3390*/  WARPSYNC.ALL ;  /* 0x0000000000007948 */ /* 0x000fea0003800000 */
[----:B------:R-:W2:Y:S01]  /*33a0*/  S2UR UR9, SR_CgaCtaId ;  /* 0x00000000000979c3 */ /* 0x000ea20000008800 */
[----:B------:R-:W-:Y:S01]  /*33b0*/  UMOV UR4, 0x400 ;  /* 0x0000040000047882 */ /* 0x000fe20000000000 */
[----:B------:R-:W-:-:S06]  /*33c0*/  NOP ;  /* 0x0000000000007918 */ /* 0x000fcc0000000000 */
[----:B------:R-:W-:Y:S06]  /*33d0*/  BAR.ARV 0x6, 0xa0 ;  /* 0x0182800000007b1d */ /* 0x000fec0000002000 */
[----:B------:R-:W4:Y:S01]  /*33e0*/  LDCU UR5, c[0x0][0x38c] ;  /* 0x00007180ff0577ac */ /* 0x000f220008000800 */
[----:B------:R-:W-:Y:S01]  /*33f0*/  IMAD.MOV.U32 R11, RZ, RZ, 0x1 ;  /* 0x00000001ff0b7424 */ /* 0x000fe200078e00ff */
[----:B------:R-:W-:Y:S01]  /*3400*/  CS2R R8, SRZ ;  /* 0x0000000000087805 */ /* 0x000fe2000001ff00 */
[----:B------:R-:W-:Y:S01]  /*3410*/  IMAD.MOV.U32 R10, RZ, RZ, RZ ;  /* 0x000000ffff0a7224 */ /* 0x000fe200078e00ff */
[----:B------:R-:W-:Y:S01]  /*3420*/  UMOV UR12, URZ ;  /* 0x000000ff000c7c82 */ /* 0x000fe20008000000 */
[----:B------:R-:W-:Y:S01]  /*3430*/  UMOV UR11, URZ ;  /* 0x000000ff000b7c82 */ /* 0x000fe20008000000 */
[----:B------:R-:W-:Y:S01]  /*3440*/  UMOV UR24, 0x0 ;  /* 0x0000000000187882 */ /* 0x000fe20000000000 */
[----:B------:R-:W-:Y:S01]  /*3450*/  UMOV UR25, 0x8140010 ;  /* 0x0814001000197882 */ /* 0x000fe20000000000 */
[----:B------:R-:W-:Y:S01]  /*3460*/  UMOV UR20, 0x0 ;  /* 0x0000000000147882 */ /* 0x000fe20000000000 */
[----:B------:R-:W-:Y:S01]  /*3470*/  UMOV UR21, 0x8140010 ;  /* 0x0814001000157882 */ /* 0x000fe20000000000 */
[----:B--2---:R-:W-:Y:S01]  /*3480*/  ULEA UR9, UR9, UR4, 0x18 ;  /* 0x0000000409097291 */ /* 0x004fe2000f8ec0ff */
[----:B------:R-:W2:Y:S03]  /*3490*/  LDCU UR4, c[0x0][0x38c] ;  /* 0x00007180ff0477ac */ /* 0x000ea60008000800 */
[----:B------:R-:W-:-:S02]  /*34a0*/  UIADD3 UR10, UPT, UPT, UR9, 0xa300, URZ ;  /* 0x0000a300090a7890 */ /* 0x000fc4000fffe0ff */
[----:B----4-:R-:W-:-:S03]  /*34b0*/  UISETP.GE.AND UP3, UPT, UR5, 0x1, UPT ;  /* 0x000000010500788c */ /* 0x010fc6000bf66270 */
[----:B-1----:R-:W1:Y:S01]  /*34c0*/  LDS R0, [UR9+0x1c0] ;  /* 0x0001c009ff007984 */ /* 0x002e620008000800 */
[----:B------:R-:W-:-:S04]  /*34d0*/  USHF.R.U32.HI UR10, URZ, 0x4, UR10 ;  /* 0x00000004ff0a7899 */ /* 0x000fc8000801160a */
[----:B------:R-:W-:-:S04]  /*34e0*/  ULOP3.LUT UR10, UR10, 0x3fff, URZ, 0xc0, !UPT ;  /* 0x00003fff0a0a7892 */ /* 0x000fc8000f8ec0ff */
[----:B------:R-:W-:Y:S02]  /*34f0*/  ULOP3.LUT UR10, UR10, 0x10000, URZ, 0xfc, !UPT ;  /* 0x000100000a0a7892 */ /* 0x000fe4000f8efcff */
[----:B--2---:R-:W-:-:S04]  /*3500*/  UIADD3 UR4, UPT, UPT, UR4, 0x1f, URZ ;  /* 0x0000001f04047890 */ /* 0x004fc8000fffe0ff */
[----:B------:R-:W-:-:S04]  /*3510*/  USHF.R.S32.HI UR8, URZ, 0x1f, UR4 ;  /* 0x0000001fff087899 */ /* 0x000fc80008011404 */
[----:B------:R-:W-:Y:S02]  /*3520*/  ULEA.HI UR8, UR8, UR4, URZ, 0x5 ;  /* 0x0000000408087291 */ /* 0x000fe4000f8f28ff */
[----:B------:R-:W-:Y:S02]  /*3530*/  UIADD3 UR4, UPT, UPT, UR9, 0x26300, URZ ;  /* 0x0002630009047890 */ /* 0x000fe4000fffe0ff */
[----:B------:R-:W-:Y:S02]  /*3540*/  USHF.R.S32.HI UR8, URZ, 0x5, UR8 ;  /* 0x00000005ff087899 */ /* 0x000fe40008011408 */
[----:B------:R-:W-:Y:S02]  /*3550*/  USHF.R.U32.HI UR4, URZ, 0x4, UR4 ;  /* 0x00000004ff047899 */ /* 0x000fe40008011604 */
[----:B------:R-:W-:Y:S02]  /*3560*/  UISETP.LT.AND UP0, UPT, UR8, 0x1, UPT ;  /* 0x000000010800788c */ /* 0x000fe4000bf01270 */
[----:B------:R-:W-:-:S02]  /*3570*/  ULOP3.LUT UR4, UR4, 0x3fff, URZ, 0xc0, !UPT ;  /* 0x00003fff04047892 */ /* 0x000fc4000f8ec0ff */
[----:B------:R-:W-:Y:S02]  /*3580*/  USEL UR16, UR8, 0x1, !UP0 ;  /* 0x0000000108107887 */ /* 0x000fe4000c000000 */
[----:B------:R-:W-:Y:S02]  /*3590*/  ULOP3.LUT UR4, UR4, 0x10000, URZ, 0xfc, !UPT ;  /* 0x0001000004047892 */ /* 0x000fe4000f8efcff */
[----:B------:R-:W-:Y:S01]  /*35a0*/  UIADD3 UR16, UPT, UPT, -UR16, URZ, URZ ;  /* 0x000000ff10107290 */ /* 0x000fe2000fffe1ff */
[----:B-1----:R-:W-:-:S15]  /*35b0*/  R2UR UR13, R0 ;  /* 0x00000000000d72ca */ /* 0x002fde00000e0000 */
.L_x_70:
[----:B------:R-:W-:Y:S02]  /*35c0*/  LEA R0, R10, UR9, 0x3 ;  /* 0x000000090a007c11 */ /* 0x000fe4000f8e18ff */
[----:B------:R-:W-:Y:S02]  /*35d0*/  SHF.L.U32 R5, R9, 0x1f, RZ ;  /* 0x0000001f09057819 */ /* 0x000fe400000006ff */
[----:B------:R-:W-:Y:S01]  /*35e0*/  PLOP3.LUT P0, PT, PT, PT, UP3, 0x80, 0x8 ;  /* 0x000000000008781c */ /* 0x000fe20003f0f038 */
[----:B------:R-:W-:Y:S01]  /*35f0*/  VIADD R3, R0, 0x120 ;  /* 0x0000012000037836 */ /* 0x000fe20000000000 */
[----:B-1----:R-:W1:Y:S02]  /*3600*/  SYNCS.PHASECHK.TRANS64.TRYWAIT P1, [R0+URZ+0x110], R5 ;  /* 0x00011005000075a7 */ /* 0x002e6400080211ff */
[----:B-1--4-:R-:W-:Y:S09]  /*3610*/  @!P1 BRA `(.L_x_64) ;  /* 0x0000005000749947 */ /* 0x012ff20003800000 */
.L_x_152:
[----:B------:R-:W-:Y:S01]  /*3620*/  LEA R4, R10, UR9, 0x4 ;  /* 0x000000090a047c11 */ /* 0x000fe2000f8e20ff */
[----:B------:R-:W-:Y:S01]  /*3630*/  @UP3 ULEA UR5, UR11, UR9, 0x3 ;  /* 0x000000090b053291 */ /* 0x000fe2000f8e18ff */
[----:B------:R-:W-:Y:S01]  /*3640*/  PLOP3.LUT P2, PT, PT, PT, PT, 0x80, 0x8 ;  /* 0x000000000008781c */ /* 0x000fe20003f4f070 */
[----:B------:R-:W-:Y:S01]  /*3650*/  ULEA UR14, UR12, UR9, 0x3 ;  /* 0x000000090c0e7291 */ /* 0x000fe2000f8e18ff */
[----:B------:R-:W-:Y:S01]  /*3660*/  PRMT R3, RZ, 0x654, R3 ;  /* 0x00000654ff037816 */ /* 0x000fe20000000003 */
[----:B------:R-:W-:Y:S01]  /*3670*/  UIMAD UR15, UR12, 0x50, UR13 ;  /* 0x000000500c0f78a4 */ /* 0x000fe2000f8e020d */
[----:B-1----:R-:W1:Y:S01]  /*3680*/  LDS.128 R4, [R4+0x1a0] ;  /* 0x0001a00004047984 */ /* 0x002e620000000c00 */
[----:B------:R-:W-:Y:S02]  /*3690*/  @P0 SHF.L.U32 R2, R8, 0x1f, RZ ;  /* 0x0000001f08020819 */ /* 0x000fe400000006ff */
[----:B------:R-:W-:Y:S01]  /*36a0*/  SHF.L.U32 R0, R11, 0x1f, RZ ;  /* 0x0000001f0b007819 */ /* 0x000fe200000006ff */
[----:B------:R-:W-:Y:S01]  /*36b0*/  @!PT LDS RZ, [RZ] ;  /* 0x00000000fffff984 */ /* 0x000fe20000000800 */
[----:B------:R-:W-:Y:S01]  /*36c0*/  @!PT LDS RZ, [RZ] ;  /* 0x00000000fffff984 */ /* 0x000fe20000000800 */
[----:B------:R-:W-:Y:S01]  /*36d0*/  @!PT LDS RZ, [RZ] ;  /* 0x00000000fffff984 */ /* 0x000fe20000000800 */
[----:B------:R-:W-:Y:S01]  /*36e0*/  @!PT LDS RZ, [RZ] ;  /* 0x00000000fffff984 */ /* 0x000fe20000000800 */
[----:B------:R2:W-:Y:S06]  /*36f0*/  MEMBAR.ALL.CTA ;  /* 0x0000000000007992 */ /* 0x0005ec0000008000 */
[----:B--2---:R-:W2:Y:S02]  /*3700*/  FENCE.VIEW.ASYNC.S ;  /* 0x00000000000073c6 */ /* 0x004ea40000000000 */
[----:B--2---:R2:W-:Y:S01]  /*3710*/  SYNCS.ARRIVE.TRANS64.RED.A1T0 RZ, [R3+URZ], RZ ;  /* 0x000000ff03ff79a7 */ /* 0x0045e200081004ff */
[----:B------:R2:W4:Y:S01]  /*3720*/  @P0 SYNCS.PHASECHK.TRANS64.TRYWAIT P2, [UR5], R2 ;  /* 0x00000002ff0005a7 */ /* 0x0005220008041105 */
[----:B-1----:R-:W-:Y:S01]  /*3730*/  LOP3.LUT P1, RZ, R6, 0x1, RZ, 0xc0, !PT ;  /* 0x0000000106ff7812 */ /* 0x002fe2000782c0ff */
[----:B------:R-:W1:Y:S02]  /*3740*/  SYNCS.PHASECHK.TRANS64.TRYWAIT P0, [UR14+0x150], R0 ;  /* 0x00015000ff0075a7 */ /* 0x000e64000800110e */
[----:B-12-4-:R-:W-:Y:S10]  /*3750*/  @!P0 BRA `(.L_x_65) ;  /* 0x0000005000388947 */ /* 0x016ff40003800000 */
.L_x_154:
[----:B------:R-:W-:Y:S01]  /*3760*/  IADD3 R10, PT, PT, R10, 0x1, RZ ;  /* 0x000000010a0a7810 */ /* 0x000fe20007ffe0ff */
[----:B------:R-:W-:Y:S06]  /*3770*/  BRA.U !UP3, `(.L_x_66) ;  /* 0x000000010b987547 */ /* 0x000fec000b800000 */
[----:B------:R-:W-:Y:S01]  /*3780*/  UPLOP3.LUT UP4, UPT, UPT, UPT, UPT, 0x40, 0x4 ;  /* 0x000000000004789c */ /* 0x000fe20003f8e870 */
[----:B------:R-:W-:Y:S01]  /*3790*/  UMOV UR18, UR16 ;  /* 0x0000001000127c82 */ /* 0x000fe20008000000 */
[----:B------:R-:W-:Y:S01]  /*37a0*/  UMOV UR17, UR8 ;  /* 0x0000000800117c82 */ /* 0x000fe20008000000 */
[----:B------:R-:W-:-:S08]  /*37b0*/  UMOV UR5, UR11 ;  /* 0x0000000b00057c82 */ /* 0x000fd00008000000 */
.L_x_69:
[----:B------:R-:W-:Y:S02]  /*37c0*/  UIADD3 UR18, UPT, UPT, UR18, 0x1, URZ ;  /* 0x0000000112127890 */ /* 0x000fe4000fffe0ff */
[----:B--2---:R-:W-:Y:S02]  /*37d0*/  ULEA UR7, UR5, UR9, 0x3 ;  /* 0x0000000905077291 */ /* 0x004fe4000f8e18ff */
[----:B------:R-:W-:Y:S01]  /*37e0*/  UISETP.NE.AND UP0, UPT, UR18, URZ, UPT ;  /* 0x000000ff1200728c */ /* 0x000fe2000bf05270 */
[----:B----4-:R-:W-:Y:S10]  /*37f0*/  @P2 BRA `(.L_x_67) ;  /* 0x00000000000c2947 */ /* 0x010ff40003800000 */
[----:B-1----:R-:W-:Y:S04]  /*3800*/  SHF.L.U32 R3, R8, 0x1f, RZ ;  /* 0x0000001f08037819 */ /* 0x002fe800000006ff */
[----:B------:R-:W1:Y:S02]  /*3810*/  SYNCS.PHASECHK.TRANS64.TRYWAIT P0, [UR7], R3 ;  /* 0x00000003ff0075a7 */ /* 0x000e640008001107 */
[----:B-1----:R-:W-:Y:S05]  /*3820*/  @!P0 BRA `(.L_x_68) ;  /* 0x00000050001c8947 */ /* 0x002fea0003800000 */
.L_x_67:
[----:B------:R-:W-:Y:S01]  /*3830*/  UISETP.NE.AND UP1, UPT, UR17, 0x1, UPT ;  /* 0x000000011100788c */ /* 0x000fe2000bf25270 */
[----:B------:R-:W-:Y:S01]  /*3840*/  PLOP3.LUT P2, PT, PT, PT, PT, 0x80, 0x8 ;  /* 0x000000000008781c */ /* 0x000fe20003f4f070 */
[----:B------:R-:W-:Y:S02]  /*3850*/  UIADD3 UR11, UPT, UPT, UR5, 0x1, URZ ;  /* 0x00000001050b7890 */ /* 0x000fe4000fffe0ff */
[----:B------:R-:W-:Y:S02]  /*3860*/  UIMAD UR6, UR5, 0x140, UR4 ;  /* 0x00000140050678a4 */ /* 0x000fe4000f8e0204 */
[----:B------:R-:W-:Y:S01]  /*3870*/  UISETP.NE.AND UP2, UPT, UR11, 0xe, UPT ;  /* 0x0000000e0b00788c */ /* 0x000fe2000bf45270 */
[----:B------:R-:W-:Y:S01]  /*3880*/  PLOP3.LUT P0, PT, PT, PT, UP1, 0x80, 0x8 ;  /* 0x000000000008781c */ /* 0x000fe20003f0f018 */
[----:B------:R-:W-:Y:S02]  /*3890*/  UIADD3 UR28, UPT, UPT, UR6, 0x2, URZ ;  /* 0x00000002061c7890 */ /* 0x000fe4000fffe0ff */
[----:B------:R-:W-:Y:S02]  /*38a0*/  USEL UR22, URZ, 0x1, UP2 ;  /* 0x00000001ff167887 */ /* 0x000fe40009000000 */
[----:B------:R-:W-:Y:S02]  /*38b0*/  USEL UR11, UR11, URZ, UP2 ;  /* 0x000000ff0b0b7287 */ /* 0x000fe40009000000 */
[----:B------:R-:W-:Y:S02]  /*38c0*/  UIADD3 UR17, UPT, UPT, UR17, -0x1, URZ ;  /* 0xffffffff11117890 */ /* 0x000fe4000fffe0ff */
[----:B------:R-:W-:Y:S01]  /*38d0*/  @UP1 ULEA UR19, UR11, UR9, 0x3 ;  /* 0x000000090b131291 */ /* 0x000fe2000f8e18ff */
[----:B------:R-:W-:Y:S01]  /*38e0*/  LOP3.LUT R8, R8, UR22, RZ, 0x3c, !PT ;  /* 0x0000001608087c12 */ /* 0x000fe2000f8e3cff */
[----:B------:R-:W-:Y:S01]  /*38f0*/  ULEA UR22, UR5, UR10, 0x9 ;  /* 0x0000000a05167291 */ /* 0x000fe2000f8e48ff */
[----:B------:R-:W-:Y:S02]  /*3900*/  UMOV UR23, 0x80004020 ;  /* 0x8000402000177882 */ /* 0x000fe40000000000 */
[----:B-1----:R-:W-:Y:S01]  /*3910*/  @P0 SHF.L.U32 R0, R8, 0x1f, RZ ;  /* 0x0000001f08000819 */ /* 0x002fe200000006ff */
[----:B------:R-:W-:Y:S01]  /*3920*/  UIADD3 UR26, UPT, UPT, UR22, 0x2, URZ ;  /* 0x00000002161a7890 */ /* 0x000fe2000fffe0ff */
[----:B------:R-:W-:Y:S02]  /*3930*/  UMOV UR29, 0x80004020 ;  /* 0x80004020001d7882 */ /* 0x000fe40000000000 */
[----:B------:R2:W4:Y:S01]  /*3940*/  @P0 SYNCS.PHASECHK.TRANS64.TRYWAIT P2, [UR19], R0 ;  /* 0x00000000ff0005a7 */ /* 0x0005220008041113 */
[----:B------:R-:W-:Y:S01]  /*3950*/  UIADD3 UR19, UPT, UPT, UR7, 0x70, URZ ;  /* 0x0000007007137890 */ /* 0x000fe2000fffe0ff */
[----:B------:R-:W-:Y:S02]  /*3960*/  UMOV UR27, 0x80004020 ;  /* 0x80004020001b7882 */ /* 0x000fe40000000000 */
[----:B------:R-:W-:Y:S01]  /*3970*/  UMOV UR7, 0x80004020 ;  /* 0x8000402000077882 */ /* 0x000fe20000000000 */
[----:B------:R-:W-:Y:S01]  /*3980*/  UMOV UR5, UR11 ;  /* 0x0000000b00057c82 */ /* 0x000fe20008000000 */
[----:B------:R2:W-:Y:S01]  /*3990*/  UTCHMMA gdesc[UR22], gdesc[UR6], tmem[UR15], tmem[UR24], idesc[UR25], UP4 ;  /* 0x00ff1806160075ea */ /* 0x0005e2000a00000f */
[----:B------:R-:W-:Y:S01]  /*39a0*/  UPLOP3.LUT UP4, UPT, UPT, UPT, UPT, 0x80, 0x8 ;  /* 0x000000000008789c */ /* 0x000fe20003f8f070 */
[----:B------:R2:W-:Y:S02]  /*39b0*/  UTCHMMA gdesc[UR26], gdesc[UR28], tmem[UR15], tmem[UR20], idesc[UR21], UPT ;  /* 0x00ff141c1a0075ea */ /* 0x0005e4000b80000f */
[----:B------:R2:W-:Y:S01]  /*39c0*/  UTCBAR [UR19], URZ ;  /* 0x000000ff130073e9 */ /* 0x0005e200080000ff */
[----:B------:R-:W-:Y:S07]  /*39d0*/  BRA.U UP0, `(.L_x_69) ;  /* 0xfffffffd00787547 */ /* 0x000fee000b83ffff */
.L_x_66:
[----:B------:R-:W-:Y:S01]  /*39e0*/  UIADD3 UR12, UPT, UPT, UR12, 0x1, URZ ;  /* 0x000000010c0c7890 */ /* 0x000fe2000fffe0ff */
[C---:B------:R-:W-:Y:S01]  /*39f0*/  ISETP.NE.AND P0, PT, R10.reuse, 0x2, PT ;  /* 0x000000020a00780c */ /* 0x040fe20003f05270 */
[----:B------:R-:W-:Y:S02]  /*3a00*/  UIADD3 UR14, UPT, UPT, UR14, 0x130, URZ ;  /* 0x000001300e0e7890 */ /* 0x000fe4000fffe0ff */
[----:B------:R-:W-:Y:S01]  /*3a10*/  UISETP.NE.AND UP0, UPT, UR12, 0x4, UPT ;  /* 0x000000040c00788c */ /* 0x000fe2000bf05270 */
[----:B-12---:R-:W-:Y:S02]  /*3a20*/  SEL R0, RZ, 0x1, P0 ;  /* 0x00000001ff007807 */ /* 0x006fe40000000000 */
[----:B------:R-:W-:Y:S01]  /*3a30*/  SEL R10, R10, RZ, P0 ;  /* 0x000000ff0a0a7207 */ /* 0x000fe20000000000 */
[----:B------:R-:W-:Y:S01]  /*3a40*/  USEL UR5, URZ, 0x1, UP0 ;  /* 0x00000001ff057887 */ /* 0x000fe20008000000 */
[----:B------:R-:W-:Y:S01]  /*3a50*/  LOP3.LUT R9, R9, R0, RZ, 0x3c, !PT ;  /* 0x0000000009097212 */ /* 0x000fe200078e3cff */
[----:B------:R-:W-:Y:S01]  /*3a60*/  USEL UR12, UR12, URZ, UP0 ;  /* 0x000000ff0c0c7287 */ /* 0x000fe20008000000 */
[----:B------:R1:W-:Y:S03]  /*3a70*/  UTCBAR [UR14], URZ ;  /* 0x000000ff0e0073e9 */ /* 0x0003e600080000ff */
[----:B------:R-:W-:Y:S01]  /*3a80*/  LOP3.LUT R11, R11, UR5, RZ, 0x3c, !PT ;  /* 0x000000050b0b7c12 */ /* 0x000fe2000f8e3cff */
[----:B------:R-:W-:Y:S07]  /*3a90*/  @P1 BRA `(.L_x_70) ;  /* 0xfffffff800c81947 */ /* 0x000fee000383ffff */
[----:B------:R-:W2:Y:S01]  /*3aa0*/  S2UR UR4, SR_CgaCtaId ;  /* 0x00000000000479c3 */ /* 0x000ea20000008800 */
[----:B------:R-:W-:Y:S01]  /*3ab0*/  ELECT P0, URZ, PT ;  /* 0x0000000000ff782f */ /* 0x000fe20003800000 */
[----:B------:R-:W-:Y:S01]  /*3ac0*/  IMAD.MOV.U32 R0, RZ, RZ, 0x1 ;  /* 0x00000001ff007424 */ /* 0x000fe200078e00ff */
[----:B------:R-:W-:Y:S01]  /*3ad0*/  UIADD3 UR9, UPT, UPT, UR9, 0x150, URZ ;  /* 0x0000015009097890 */ /* 0x000fe2000fffe0ff */
[----:B------:R-:W-:Y:S01]  /*3ae0*/  SHF.L.U32 R3, R11, 0x1f, RZ ;  /* 0x0000001f0b037819 */ /* 0x000fe200000006ff */
[----:B------:R-:W-:-:S03]  /*3af0*/  UMOV UR5, 0x40 ;  /* 0x0000004000057882 */ /* 0x000fc60000000000 */
[----:B------:R-:W-:Y:S01]  /*3b00*/  UVIRTCOUNT.DEALLOC.SMPOOL 0x80 ;  /* 0x000000800000784c */ /* 0x000fe20000000000 */
[----:B--2---:R-:W-:Y:S02]  /*3b10*/  ULEA UR4, UR4, UR5, 0x18 ;  /* 0x0000000504047291 */ /* 0x004fe4000f8ec0ff */
[----:B------:R-:W-:-:S07]  /*3b20*/  ULEA UR5, UR12, UR9, 0x3 ;  /* 0x000000090c057291 */ /* 0x000fce000f8e18ff */
[----:B------:R2:W-:Y:S02]  /*3b30*/  @P0 STS.U8 [UR4+0x1c], R0 ;  /* 0x00001c00ff000988 */ /* 0x0005e40008000004 */
[----:B------:R-:W3:Y:S02]  /*3b40*/  SYNCS.PHASECHK.TRANS64.TRYWAIT P0, [UR5], R3 ;  /* 0x00000003ff0075a7 */ /* 0x000ee40008001105 */
[----:B--23--:R-:W-:Y:S05]  /*3b50*/  @!P0 BRA `(.L_x_71) ;  /* 0x0000004c00688947 */ /* 0x00cfea0003800000 */
.L_x_157:
[----:B------:R-:W-:-:S04]  /*3b60*/  UIADD3 UR6, UPT, UPT, UR12, 0x1, URZ ;  /* 0x000000010c067890 */ /* 0x000fc8000fffe0ff */
[----:B------:R-:W-:-:S04]  /*3b70*/  UISETP.NE.AND UP0, UPT, UR6, 0x4, UPT ;  /* 0x000000040600788c */ /* 0x000fc8000bf05270 */
[----:B------:R-:W-:Y:S02]  /*3b80*/  USEL UR7, URZ, 0x1, UP0 ;  /* 0x00000001ff077887 */ /* 0x000fe40008000000 */
[----:B------:R-:W-:-:S04]  /*3b90*/  USEL UR6, UR6, URZ, UP0 ;  /* 0x000000ff06067287 */ /* 0x000fc80008000000 */
[----:B------:R-:W-:Y:S01]  /*3ba0*/  ULEA UR5, UR6, UR9, 0x3 ;  /* 0x0000000906057291 */ /* 0x000fe2000f8e18ff */
[----:B------:R-:W-:-:S04]  /*3bb0*/  LOP3.LUT R2, R11, UR7, RZ, 0x3c, !PT ;  /* 0x000000070b027c12 */ /* 0x000fc8000f8e3cff */
[----:B--2---:R-:W-:-:S04]  /*3bc0*/  SHF.L.U32 R3, R2, 0x1f, RZ ;  /* 0x0000001f02037819 */ /* 0x004fc800000006ff */
[----:B------:R-:W2:Y:S02]  /*3bd0*/  SYNCS.PHASECHK.TRANS64.TRYWAIT P0, [UR5], R3 ;  /* 0x00000003ff0075a7 */ /* 0x000ea40008001105 */
[----:B--2---:R-:W-:Y:S05]  /*3be0*/  @!P0 BRA `(.L_x_72) ;  /* 0x0000004c005c8947 */ /* 0x004fea0003800000 */
.L_x_159:
        /* <DEDUP_REMOVED lines=9> */
.L_x_161:
[----:B------:R-:W-:-:S04]  /*3c80*/  UIADD3 UR6, UPT, UPT, UR6, 0x1, URZ ;  /* 0x0000000106067890 */ /* 0x000fc8000fffe0ff */
[----:B------:R-:W-:-:S04]  /*3c90*/  UISETP.NE.AND UP0, UPT, UR6, 0x4, UPT ;  /* 0x000000040600788c */ /* 0x000fc8000bf05270 */
[----:B------:R-:W-:Y:S02]  /*3ca0*/  USEL UR5, URZ, 0x1, UP0 ;  /* 0x00000001ff057887 */ /* 0x000fe40008000000 */
[----:B------:R-:W-:-:S04]  /*3cb0*/  USEL UR6, UR6, URZ, UP0 ;  /* 0x000000ff06067287 */ /* 0x000fc80008000000 */
[----:B------:R-:W-:Y:S01]  /*3cc0*/  ULEA UR6, UR6, UR9, 0x3 ;  /* 0x0000000906067291 */ /* 0x000fe2000f8e18ff */
[----:B--2---:R-:W-:-:S04]  /*3cd0*/  LOP3.LUT R3, R2, UR5, RZ, 0x3c, !PT ;  /* 0x0000000502037c12 */ /* 0x004fc8000f8e3cff */
[----:B------:R-:W-:-:S04]  /*3ce0*/  SHF.L.U32 R3, R3, 0x1f, RZ ;  /* 0x0000001f03037819 */ /* 0x000fc800000006ff */
[----:B------:R-:W2:Y:S02]  /*3cf0*/  SYNCS.PHASECHK.TRANS64.TRYWAIT P0, [UR6], R3 ;  /* 0x00000003ff0075a7 */ /* 0x000ea40008001106 */
[----:B--2---:R-:W-:Y:S05]  /*3d00*/  @!P0 BRA `(.L_x_74) ;  /* 0x0000004c00448947 */ /* 0x004fea0003800000 */
.L_x_163:
[----:B------:R-:W-:Y:S01]  /*3d10*/  NOP ;  /* 0x0000000000007918 */ /* 0x000fe20000000000 */
[----:B--2---:R-:W2:Y:S01]  /*3d20*/  LDS R0, [UR4+0x14] ;  /* 0x00001404ff007984 */ /* 0x004ea20008000800 */
[----:B------:R-:W-:Y:S01]  /*3d30*/  ULOP3.LUT UR6, UR13, 0xffff, URZ, 0xc0, !UPT ;  /* 0x0000ffff0d067892 */ /* 0x000fe2000f8ec0ff */
[----:B------:R-:W-:Y:S01]  /*3d40*/  UMOV UR8, 0xffff ;  /* 0x0000ffff00087882 */ /* 0x000fe20000000000 */
[----:B------:R-:W-:Y:S02]  /*3d50*/  UMOV UR5, 0x1 ;  /* 0x0000000100057882 */ /* 0x000fe40000000000 */
[----:B------:R-:W-:-:S04]  /*3d60*/  USHF.R.U32.HI UR6, URZ, 0x5, UR6 ;  /* 0x00000005ff067899 */ /* 0x000fc80008011606 */
[----:B------:R-:W-:Y:S02]  /*3d70*/  USHF.L.U32 UR8, UR8, UR6, URZ ;  /* 0x0000000608087299 */ /* 0x000fe400080006ff */
[----:B------:R-:W-:-:S04]  /*3d80*/  USHF.L.U32 UR5, UR5, UR6, URZ ;  /* 0x0000000605057299 */ /* 0x000fc800080006ff */
[----:B--2---:R-:W-:-:S04]  /*3d90*/  LOP3.LUT R0, R0, UR8, RZ, 0xc0, !PT ;  /* 0x0000000800007c12 */ /* 0x004fc8000f8ec0ff */
[----:B------:R-:W-:-:S13]  /*3da0*/  ISETP.NE.AND P0, PT, R0, UR8, PT ;  /* 0x0000000800007c0c */ /* 0x000fda000bf05270 */
[----:B------:R-:W-:Y:S05]  /*3db0*/  @P0 BRA `(.L_x_75) ;  /* 0x0000000000580947 */ /* 0x000fea0003800000 */
[----:B------:R-:W2:Y:S02]  /*3dc0*/  LDS R0, [UR4+0x18] ;  /* 0x00001804ff007984 */ /* 0x000ea40008000800 */
[----:B--2---:R-:W-:-:S04]  /*3dd0*/  LOP3.LUT R0, R0, UR5, RZ, 0xc0, !PT ;  /* 0x0000000500007c12 */ /* 0x004fc8000f8ec0ff */
[----:B------:R-:W-:-:S13]  /*3de0*/  ISETP.NE.AND P0, PT, R0, UR5, PT ;  /* 0x0000000500007c0c */ /* 0x000fda000bf05270 */
[----:B------:R-:W-:Y:S05]  /*3df0*/  @P0 BRA `(.L_x_76) ;  /* 0x00000000003c0947 */ /* 0x000fea0003800000 */
[----:B------:R-:W2:Y:S01]  /*3e00*/  S2R R2, SR_LANEID ;  /* 0x0000000000027919 */ /* 0x000ea20000000000 */
[----:B------:R-:W-:Y:S01]  /*3e10*/  ULOP3.LUT UR8, URZ, UR8, URZ, 0x33, !UPT ;  /* 0x00000008ff087292 */ /* 0x000fe2000f8e33ff */
[----:B------:R-:W-:Y:S01]  /*3e20*/  LOP3.LUT R4, RZ, UR5, RZ, 0x33, !PT ;  /* 0x00000005ff047c12 */ /* 0x000fe2000f8e33ff */
[----:B------:R-:W-:Y:S02]  /*3e30*/  VOTEU.ANY UR7, UPT, PT ;  /* 0x0000000000077886 */ /* 0x000fe400038e0100 */
[----:B------:R-:W-:Y:S01]  /*3e40*/  UFLO.U32 UR7, UR7 ;  /* 0x00000007000772bd */ /* 0x000fe200080e0000 */
[----:B------:R-:W3:Y:S01]  /*3e50*/  REDUX UR5, R4 ;  /* 0x00000000040573c4 */ /* 0x000ee20000000000 */
[----:B------:R-:W-:-:S06]  /*3e60*/  IMAD.U32 R0, RZ, RZ, UR8 ;  /* 0x00000008ff007e24 */ /* 0x000fcc000f8e00ff */
[----:B------:R1:W-:Y:S01]  /*3e70*/  UTCATOMSWS.AND URZ, UR8 ;  /* 0x0000000800ff79e3 */ /* 0x0003e20008000000 */
[----:B------:R-:W4:Y:S01]  /*3e80*/  REDUX UR6, R0 ;  /* 0x00000000000673c4 */ /* 0x000f220000000000 */
[----:B--2---:R-:W-:Y:S01]  /*3e90*/  ISETP.EQ.U32.AND P0, PT, R2, UR7, PT ;  /* 0x0000000702007c0c */ /* 0x004fe2000bf02070 */
[----:B---3--:R-:W-:Y:S01]  /*3ea0*/  IMAD.U32 R2, RZ, RZ, UR5 ;  /* 0x00000005ff027e24 */ /* 0x008fe2000f8e00ff */
[----:B----4-:R-:W-:-:S11]  /*3eb0*/  MOV R3, UR6 ;  /* 0x0000000600037c02 */ /* 0x010fd60008000f00 */
[----:B------:R1:W-:Y:S04]  /*3ec0*/  @P0 ATOMS.AND RZ, [UR4+0x14], R3 ;  /* 0x00001403ffff098c */ /* 0x0003e8000a800004 */
[----:B------:R1:W-:Y:S01]  /*3ed0*/  @P0 ATOMS.AND RZ, [UR4+0x18], R2 ;  /* 0x00001802ffff098c */ /* 0x0003e2000a800004 */
[----:B------:R-:W-:Y:S05]  /*3ee0*/  BRA `(.L_x_77) ;  /* 0x0000000000147947 */ /* 0x000fea0003800000 */
.L_x_76:
[----:B------:R-:W-:Y:S02]  /*3ef0*/  MOV R2, 0x3f10 ;  /* 0x00003f1000027802 */ /* 0x000fe40000000f00 */
[----:B-1--45:R-:W-:Y:S05]  /*3f00*/  CALL.REL.NOINC `($__internal_0_$__cuda_sm10x_tcgen05_guardrail_trap_col_being_dealloced_not_returned_by_alloc) ;  /* 0x0000004c00747944 */ /* 0x032fea0003c00000 */
[----:B------:R-:W-:Y:S05]  /*3f10*/  BRA `(.L_x_77) ;  /* 0x0000000000087947 */ /* 0x000fea0003800000 */
.L_x_75:
[----:B------:R-:W-:Y:S02]  /*3f20*/  MOV R2, 0x3f40 ;  /* 0x00003f4000027802 */ /* 0x000fe40000000f00 */
[----:B-1--45:R-:W-:Y:S05]  /*3f30*/  CALL.REL.NOINC `($__internal_2_$__cuda_sm10x_tcgen05_guardrail_trap_unallocated_columns_being_dealloced) ;  /* 0x0000004c00807944 */ /* 0x032fea0003c00000 */
.L_x_77:
[----:B------:R-:W-:Y:S01]  /*3f40*/  NOP ;  /* 0x0000000000007918 */ /* 0x000fe20000000000 */
[----:B-1----:R-:W-:Y:S05]  /*3f50*/  EXIT ;  /* 0x000000000000794d */ /* 0x002fea0003800000 */
.L_x_59:
[----:B------:R-:W-:-:S09]  /*3f60*/  UISETP.NE.OR UP2, UPT, UR8, 0x3, !UP2 ;  /* 0x000000030800788c */ /* 0x000fd2000d745670 */
[----:B------:R-:W-:Y:S05]  /*3f70*/  BRA.U UP2, `(.L_x_78) ;  /* 0x0000000d02787547 */ /* 0x000fea000b800000 */
[----:B------:R-:W1:Y:S01]  /*3f80*/  LDC R0, c[0x0][0xb30] ;  /* 0x0002cc00ff007b82 */ /* 0x000e620000000800 */
[----:B------:R-:W2:Y:S01]  /*3f90*/  LDCU.64 UR4, c[0x0][0x888] ;  /* 0x00011100ff0477ac */ /* 0x000ea20008000a00 */
[----:B------:R-:W-:Y:S02]  /*3fa0*/  HFMA2 R27, -RZ, RZ, 0, 0 ;  /* 0x00000000ff1b7431 */ /* 0x000fe400000001ff */
[----:B------:R-:W-:Y:S01]  /*3fb0*/  IMAD.MOV.U32 R29, RZ, RZ, 0x1 ;  /* 0x00000001ff1d7424 */ /* 0x000fe200078e00ff */
[----:B------:R-:W-:Y:S01]  /*3fc0*/  MOV R25, 0x5000 ;  /* 0x0000500000197802 */ /* 0x000fe20000000f00 */
[----:B------:R-:W4:Y:S01]  /*3fd0*/  LDCU.64 UR14, c[0x0][0x890] ;  /* 0x00011200ff0e77ac */ /* 0x000f220008000a00 */
[----:B------:R-:W-:Y:S01]  /*3fe0*/  IMAD.MOV.U32 R28, RZ, RZ, RZ ;  /* 0x000000ffff1c7224 */ /* 0x000fe200078e00ff */
[----:B------:R-:W3:Y:S01]  /*3ff0*/  LDC R19, c[0x0][0x370] ;  /* 0x0000dc00ff137b82 */ /* 0x000ee20000000800 */
[----:B------:R-:W-:Y:S01]  /*4000*/  UPLOP3.LUT UP1, UPT, UPT, UPT, UPT, 0x40, 0x4 ;  /* 0x000000000004789c */ /* 0x000fe20003f2e870 */
[----:B------:R-:W-:-:S06]  /*4010*/  UMOV UR6, URZ ;  /* 0x000000ff00067c82 */ /* 0x000fcc0008000000 */
[----:B------:R-:W3:Y:S01]  /*4020*/  LDC R2, c[0x0][0xb0c] ;  /* 0x0002c300ff027b82 */ /* 0x000ee20000000800 */
[----:B--2---:R-:W-:-:S03]  /*4030*/  UISETP.NE.U32.AND UP5, UPT, UR4, URZ, UPT ;  /* 0x000000ff0400728c */ /* 0x004fc6000bfa5070 */
[----:B------:R-:W-:Y:S01]  /*4040*/  UMOV UR4, 0x400 ;  /* 0x0000040000047882 */ /* 0x000fe20000000000 */
[----:B----4-:R-:W-:-:S03]  /*4050*/  UISETP.NE.U32.AND UP6, UPT, UR14, URZ, UPT ;  /* 0x000000ff0e00728c */ /* 0x010fc6000bfc5070 */
[----:B------:R-:W2:Y:S01]  /*4060*/  LDC R18, c[0x0][0xb20] ;  /* 0x0002c800ff127b82 */ /* 0x000ea20000000800 */
[----:B-1----:R-:W-:Y:S01]  /*4070*/  ISETP.NE.AND P1, PT, R0, 0x1, PT ;  /* 0x000000010000780c */ /* 0x002fe20003f25270 */
[----:B------:R-:W-:Y:S02]  /*4080*/  UISETP.NE.AND.EX UP5, UPT, UR5, URZ, UPT, UP5 ;  /* 0x000000ff0500728c */ /* 0x000fe4000bfa5350 */
[----:B------:R-:W-:Y:S02]  /*4090*/  ULEA UR4, UR38, UR4, 0x18 ;  /* 0x0000000426047291 */ /* 0x000fe4000f8ec0ff */
[----:B------:R-:W-:Y:S02]  /*40a0*/  UISETP.NE.AND.EX UP6, UPT, UR15, URZ, UPT, UP6 ;  /* 0x000000ff0f00728c */ /* 0x000fe4000bfc5360 */
[----:B------:R-:W1:Y:S08]  /*40b0*/  LDC.64 R30, c[0x0][0x348] ;  /* 0x0000d200ff1e7b82 */ /* 0x000e700000000a00 */
[----:B------:R-:W4:Y:S08]  /*40c0*/  LDC.64 R16, c[0x0][0xb10] ;  /* 0x0002c400ff107b82 */ /* 0x000f300000000a00 */
[----:B------:R-:W1:Y:S08]  /*40d0*/  LDC.64 R6, c[0x0][0xb18] ;  /* 0x0002c600ff067b82 */ /* 0x000e700000000a00 */
[----:B------:R-:W1:Y:S08]  /*40e0*/  LDC.64 R4, c[0x0][0xb28] ;  /* 0x0002ca00ff047b82 */ /* 0x000e700000000a00 */
[----:B--23--:R-:W1:Y:S02]  /*40f0*/  LDC R24, c[0x0][0x374] ;  /* 0x0000dd00ff187b82 */ /* 0x00ce640000000800 */
.L_x_86:
[C---:B------:R-:W-:Y:S02]  /*4100*/  LEA R0, R28.reuse, UR4, 0x3 ;  /* 0x000000041c007c11 */ /* 0x040fe4000f8e18ff */
[----:B------:R-:W-:Y:S02]  /*4110*/  SHF.L.U32 R3, R27, 0x1f, RZ ;  /* 0x0000001f1b037819 */ /* 0x000fe400000006ff */
[----:B------:R-:W-:Y:S02]  /*4120*/  LEA R20, R28, UR4, 0x4 ;  /* 0x000000041c147c11 */ /* 0x000fe4000f8e20ff */
[----:B------:R-:W2:Y:S02]  /*4130*/  SYNCS.PHASECHK.TRANS64.TRYWAIT P0, [R0+URZ+0x110], R3 ;  /* 0x00011003000075a7 */ /* 0x000ea400080011ff */
[----:B--2---:R-:W-:Y:S05]  /*4140*/  @!P0 BRA `(.L_x_79) ;  /* 0x00000048004c8947 */ /* 0x004fea0003800000 */
.L_x_164:
[----:B------:R-:W-:Y:S01]  /*4150*/  ISETP.GE.AND P0, PT, R92, 0x1, PT ;  /* 0x000000015c00780c */ /* 0x000fe20003f06270 */
[----:B------:R-:W3:Y:S01]  /*4160*/  LDS.128 R20, [R20+0x1a0] ;  /* 0x0001a00014147984 */ /* 0x000ee20000000c00 */
[----:B------:R-:W-:Y:S01]  /*4170*/  ISETP.NE.U32.AND P3, PT, RZ, UR14, PT ;  /* 0x0000000eff007c0c */ /* 0x000fe2000bf65070 */
[----:B--2---:R-:W-:Y:S03]  /*4180*/  VIADD R0, R0, 0x120 ;  /* 0x0000012000007836 */ /* 0x004fe60000000000 */
[----:B------:R-:W-:Y:S01]  /*4190*/  ISETP.NE.AND.EX P3, PT, RZ, UR15, PT, P3 ;  /* 0x0000000fff007c0c */ /* 0x000fe2000bf65330 */
[----:B------:R-:W-:Y:S01]  /*41a0*/  @!PT LDS RZ, [RZ] ;  /* 0x00000000fffff984 */ /* 0x000fe20000000800 */
[----:B------:R-:W-:Y:S01]  /*41b0*/  @!PT LDS RZ, [RZ] ;  /* 0x00000000fffff984 */ /* 0x000fe20000000800 */
[----:B------:R-:W-:Y:S01]  /*41c0*/  @!PT LDS RZ, [RZ] ;  /* 0x00000000fffff984 */ /* 0x000fe20000000800 */
[----:B------:R-:W-:Y:S01]  /*41d0*/  @!PT LDS RZ, [RZ] ;  /* 0x00000000fffff984 */ /* 0x000fe20000000800 */
[----:B------:R2:W-:Y:S06]  /*41e0*/  MEMBAR.ALL.CTA ;  /* 0x0000000000007992 */ /* 0x0005ec0000008000 */
[----:B--2---:R-:W2:Y:S01]  /*41f0*/  FENCE.VIEW.ASYNC.S ;  /* 0x00000000000073c6 */ /* 0x004ea20000000000 */
[----:B------:R-:W-:Y:S04]  /*4200*/  PRMT R0, RZ, 0x654, R0 ;  /* 0x00000654ff007816 */ /* 0x000fe80000000000 */
[----:B--2---:R2:W-:Y:S01]  /*4210*/  SYNCS.ARRIVE.TRANS64.RED.A1T0 RZ, [R0+URZ], RZ ;  /* 0x000000ff00ff79a7 */ /* 0x0045e200081004ff */
[----:B---3--:R-:W-:Y:S11]  /*4220*/  LOP3.LUT P4, RZ, R22, 0x1, RZ, 0xc0, !PT ;  /* 0x0000000116ff7812 */ /* 0x008ff6000788c0ff */
[----:B------:R-:W-:Y:S02]  /*4230*/  @!UPT UIADD3 URZ, UPT, UPT, URZ, URZ, URZ ;  /* 0x000000fffffff290 */ /* 0x000fe4000fffe0ff */
[----:B------:R-:W-:Y:S02]  /*4240*/  @P4 MOV R13, R20 ;  /* 0x00000014000d4202 */ /* 0x000fe40000000f00 */
[----:B------:R-:W-:Y:S01]  /*4250*/  @P4 LOP3.LUT R8, R21, 0xffff, RZ, 0xc0, !PT ;  /* 0x0000ffff15084812 */ /* 0x000fe200078ec0ff */
[----:B--2---:R-:W-:Y:S06]  /*4260*/  @!P0 BRA `(.L_x_80) ;  /* 0x0000000000a48947 */ /* 0x004fec0003800000 */
[----:B-1----:R-:W-:Y:S01]  /*4270*/  IMAD.HI.U32 R33, R24, R7, RZ ;  /* 0x0000000718217227 */ /* 0x002fe200078e00ff */
[----:B------:R-:W-:Y:S02]  /*4280*/  ISETP.NE.AND P0, PT, R6, 0x1, PT ;  /* 0x000000010600780c */ /* 0x000fe40003f05270 */
[----:B------:R-:W-:Y:S01]  /*4290*/  ISETP.NE.AND P2, PT, R92, 0x1, PT ;  /* 0x000000015c00780c */ /* 0x000fe20003f45270 */
[----:B----4-:R-:W-:Y:S01]  /*42a0*/  IMAD.HI.U32 R32, R19, R16, RZ ;  /* 0x0000001013207227 */ /* 0x010fe200078e00ff */
[----:B------:R-:W-:Y:S02]  /*42b0*/  SHF.R.U32.HI R33, RZ, R18, R33 ;  /* 0x00000012ff217219 */ /* 0x000fe40000011621 */
[----:B------:R-:W-:Y:S01]  /*42c0*/  ISETP.NE.AND P5, PT, R2, 0x1, PT ;  /* 0x000000010200780c */ /* 0x000fe20003fa5270 */
[----:B------:R-:W-:Y:S01]  /*42d0*/  IMAD.HI.U32 R34, R13, R16, RZ ;  /* 0x000000100d227227 */ /* 0x000fe200078e00ff */
[----:B------:R-:W-:Y:S02]  /*42e0*/  SHF.R.U32.HI R32, RZ, R17, R32 ;  /* 0x00000011ff207219 */ /* 0x000fe40000011620 */
[----:B------:R-:W-:Y:S01]  /*42f0*/  SEL R3, R24, R33, !P0 ;  /* 0x0000002118037207 */ /* 0x000fe20004000000 */
[C---:B------:R-:W-:Y:S01]  /*4300*/  IMAD.HI.U32 R33, R8.reuse, R7, RZ ;  /* 0x0000000708217227 */ /* 0x040fe200078e00ff */
[----:B------:R-:W-:Y:S02]  /*4310*/  SEL R11, R19, R32, !P5 ;  /* 0x00000020130b7207 */ /* 0x000fe40006800000 */
[----:B------:R-:W-:Y:S01]  /*4320*/  SHF.R.U32.HI R34, RZ, R17, R34 ;  /* 0x00000011ff227219 */ /* 0x000fe20000011622 */
[----:B------:R-:W-:Y:S01]  /*4330*/  IMAD.HI.U32 R36, R3, R4, RZ ;  /* 0x0000000403247227 */ /* 0x000fe200078e00ff */
[----:B------:R-:W-:Y:S03]  /*4340*/  SHF.R.U32.HI R33, RZ, R18, R33 ;  /* 0x00000012ff217219 */ /* 0x000fe60000011621 */
[----:B------:R-:W-:Y:S01]  /*4350*/  IMAD.HI.U32 R32, R11, R4, RZ ;  /* 0x000000040b207227 */ /* 0x000fe200078e00ff */
[----:B------:R-:W-:Y:S02]  /*4360*/  @P2 SHF.R.U32.HI R3, RZ, R5, R36 ;  /* 0x00000005ff032219 */ /* 0x000fe40000011624 */
[----:B------:R-:W-:Y:S02]  /*4370*/  SEL R9, R8, R33, !P0 ;  /* 0x0000002108097207 */ /* 0x000fe40004000000 */
[----:B------:R-:W-:Y:S01]  /*4380*/  @P2 SHF.R.U32.HI R11, RZ, R5, R32 ;  /* 0x00000005ff0b2219 */ /* 0x000fe20000011620 */
[C---:B------:R-:W-:Y:S01]  /*4390*/  IMAD R10, R92.reuse, R3, RZ ;  /* 0x000000035c0a7224 */ /* 0x040fe200078e02ff */
[----:B------:R-:W-:Y:S01]  /*43a0*/  SEL R3, R13, R34, !P5 ;  /* 0x000000220d037207 */ /* 0x000fe20006800000 */
[C---:B------:R-:W-:Y:S03]  /*43b0*/  IMAD.HI.U32 R14, R9.reuse, R4, RZ ;  /* 0x00000004090e7227 */ /* 0x040fe600078e00ff */
[----:B------:R-:W-:Y:S01]  /*43c0*/  ISETP.GE.AND P0, PT, R9, R10, PT ;  /* 0x0000000a0900720c */ /* 0x000fe20003f06270 */
[C---:B------:R-:W-:Y:S01]  /*43d0*/  IMAD R12, R92.reuse, R11, RZ ;  /* 0x0000000b5c0c7224 */ /* 0x040fe200078e02ff */
[-C--:B------:R-:W-:Y:S04]  /*43e0*/  SHF.R.U32.HI R14, RZ, R5.reuse, R14 ;  /* 0x00000005ff0e7219 */ /* 0x080fe8000001160e */
[----:B------:R-:W-:Y:S02]  /*43f0*/  ISETP.GE.OR P0, PT, R3, R12, P0 ;  /* 0x0000000c0300720c */ /* 0x000fe40000706670 */
[----:B------:R-:W-:Y:S05]  /*4400*/  SEL R15, R9, R14, !P2 ;  /* 0x0000000e090f7207 */ /* 0x000fea0005000000 */
[----:B------:R-:W-:Y:S04]  /*4410*/  IMAD.MOV R14, RZ, RZ, -R15 ;  /* 0x000000ffff0e7224 */ /* 0x000fe800078e0a0f */
[----:B------:R-:W-:Y:S02]  /*4420*/  IMAD R14, R92, R14, R9 ;  /* 0x0000000e5c0e7224 */ /* 0x000fe400078e0209 */
[C---:B------:R-:W-:Y:S05]  /*4430*/  @!P0 IMAD.HI.U32 R10, R3.reuse, R4, RZ ;  /* 0x00000004030a8227 */ /* 0x040fea00078e00ff */
[----:B------:R-:W-:Y:S04]  /*4440*/  @!P0 SHF.R.U32.HI R10, RZ, R5, R10 ;  /* 0x00000005ff0a8219 */ /* 0x000fe8000001160a */
[----:B------:R-:W-:Y:S01]  /*4450*/  @!P0 SEL R0, R3, R10, !P2 ;  /* 0x0000000a03008207 */ /* 0x000fe20005000000 */
[----:B------:R-:W-:Y:S03]  /*4460*/  IMAD.MOV R10, RZ, RZ, -R3 ;  /* 0x000000ffff0a7224 */ /* 0x000fe600078e0a03 */
[----:B------:R-:W-:Y:S01]  /*4470*/  @!P0 IADD3 R15, PT, PT, R15, -R0, RZ ;  /* 0x800000000f0f8210 */ /* 0x000fe20007ffe0ff */
[----:B------:R-:W-:Y:S01]  /*4480*/  @!P0 IMAD R0, R11, R14, R0 ;  /* 0x0000000e0b008224 */ /* 0x000fe200078e0200 */
[----:B------:R-:W-:Y:S01]  /*4490*/  IADD3 R11, PT, PT, -R9, RZ, RZ ;  /* 0x000000ff090b7210 */ /* 0x000fe20007ffe1ff */
[----:B------:R-:W-:Y:S02]  /*44a0*/  IMAD R13, R2, R10, R13 ;  /* 0x0000000a020d7224 */ /* 0x000fe400078e020d */
[----:B------:R-:W-:Y:S02]  /*44b0*/  @!P0 IMAD R9, R15, R92, R3 ;  /* 0x0000005c0f098224 */ /* 0x000fe400078e0203 */
[----:B------:R-:W-:Y:S02]  /*44c0*/  @!P0 IMAD.MOV.U32 R3, RZ, RZ, R0 ;  /* 0x000000ffff038224 */ /* 0x000fe400078e0000 */
[----:B------:R-:W-:Y:S02]  /*44d0*/  IMAD R8, R6, R11, R8 ;  /* 0x0000000b06087224 */ /* 0x000fe400078e0208 */
[----:B------:R-:W-:Y:S02]  /*44e0*/  IMAD R13, R3, R2, R13 ;  /* 0x00000002030d7224 */ /* 0x000fe400078e020d */
[----:B------:R-:W-:Y:S02]  /*44f0*/  IMAD R8, R9, R6, R8 ;  /* 0x0000000609087224 */ /* 0x000fe400078e0208 */
.L_x_80:
[----:B------:R-:W-:Y:S05]  /*4500*/  BRA.U UP1, `(.L_x_81) ;  /* 0x0000000101107547 */ /* 0x000fea000b800000 */
[----:B------:R-:W-:Y:S04]  /*4510*/  MOV R0, UR7 ;  /* 0x0000000700007c02 */ /* 0x000fe80008000f00 */
[----:B------:R-:W-:Y:S04]  /*4520*/  SHF.L.U32 R3, R0, 0x1f, RZ ;  /* 0x0000001f00037819 */ /* 0x000fe800000006ff */
[----:B------:R-:W2:Y:S02]  /*4530*/  SYNCS.PHASECHK.TRANS64.TRYWAIT P0, [UR4+0x108], R3 ;  /* 0x00010803ff0075a7 */ /* 0x000ea40008001104 */
[----:B--2---:R-:W-:Y:S05]  /*4540*/  @!P0 BRA `(.L_x_82) ;  /* 0x0000004400608947 */ /* 0x004fea0003800000 */
.L_x_81:
[----:B------:R-:W-:Y:S05]  /*4550*/  BRA.U !UP6, `(.L_x_83) ;  /* 0x000000010e347547 */ /* 0x000fea000b800000 */
[----:B------:R-:W-:Y:S01]  /*4560*/  UPLOP3.LUT UP0, UPT, UPT, UPT, UP5, 0x80, 0x8 ;  /* 0x000000000008789c */ /* 0x000fe20003f0f050 */
[----:B--2---:R-:W-:Y:S02]  /*4570*/  HFMA2 R0, -RZ, RZ, 0, 5.9604644775390625e-08 ;  /* 0x00000001ff007431 */ /* 0x004fe400000001ff */
[----:B------:R-:W-:Y:S03]  /*4580*/  IMAD.MOV.U32 R206, RZ, RZ, 0x1 ;  /* 0x00000001ffce7424 */ /* 0x000fe600078e00ff */
[----:B------:R-:W-:Y:S05]  /*4590*/  PLOP3.LUT P0, PT, PT, PT, UP0, 0x80, 0x8 ;  /* 0x000000000008781c */ /* 0x000fea0003f0f008 */
[----:B------:R-:W2:Y:S01]  /*45a0*/  @UP0 LDCU.64 UR8, c[0x0][0x888] ;  /* 0x00011100ff0807ac */ /* 0x000ea20008000a00 */
[----:B------:R-:W-:Y:S07]  /*45b0*/  @UP0 UIMAD UR5, UR36, UR14, URZ ;  /* 0x0000000e240502a4 */ /* 0x000fee000f8e02ff */
[----:B------:R-:W-:Y:S01]  /*45c0*/  @!P0 PRMT R206, R0, 0x7610, R206 ;  /* 0x0000761000ce8816 */ /* 0x000fe200000000ce */
[----:B--2---:R-:W-:Y:S03]  /*45d0*/  @UP0 UIMAD.WIDE UR8, UR5, 0x4, UR8 ;  /* 0x00000004050808a5 */ /* 0x004fe6000f8e0208 */
[----:B------:R-:W2:Y:S03]  /*45e0*/  @!UP0 LDCU UR5, c[0x0][0x880] ;  /* 0x00011000ff0587ac */ /* 0x000ea60008000800 */
[----:B------:R-:W-:Y:S01]  /*45f0*/  IMAD.U32 R10, RZ, RZ, UR8 ;  /* 0x00000008ff0a7e24 */ /* 0x000fe2000f8e00ff */
[----:B------:R-:W-:Y:S05]  /*4600*/  MOV R11, UR9 ;  /* 0x00000009000b7c02 */ /* 0x000fea0008000f00 */
[----:B-----5:R3:W5:Y:S02]  /*4610*/  @P0 LDG.E R101, desc[UR46][R10.64] ;  /* 0x0000002e0a650981 */ /* 0x020764000c1e1900 */
[----:B--23--:R-:W-:Y:S07]  /*4620*/  @!P0 IMAD.U32 R101, RZ, RZ, UR5 ;  /* 0x00000005ff658e24 */ /* 0x00cfee000f8e00ff */
.L_x_83:
[----:B-----5:R-:W-:Y:S01]  /*4630*/  @!P3 FSETP.EQ.AND P2, PT, R101, RZ, PT ;  /* 0x000000ff6500b20b */ /* 0x020fe20003f42000 */
[----:B------:R-:W-:Y:S01]  /*4640*/  @!UPT UIADD3 URZ, UPT, UPT, URZ, URZ, URZ ;  /* 0x000000fffffff290 */ /* 0x000fe2000fffe0ff */
[----:B------:R-:W-:Y:S11]  /*4650*/  @!P3 BRA `(.L_x_84) ;  /* 0x000000000014b947 */ /* 0x000ff60003800000 */
[----:B------:R-:W-:Y:S02]  /*4660*/  LOP3.LUT P0, RZ, R206, 0xff, RZ, 0xc0, !PT ;  /* 0x000000ffceff7812 */ /* 0x000fe4000780c0ff */
[----:B------:R-:W-:Y:S04]  /*4670*/  PLOP3.LUT P2, PT, PT, PT, UP0, 0x80, 0x8 ;  /* 0x000000000008781c */ /* 0x000fe80003f4f008 */
[----:B------:R-:W-:Y:S07]  /*4680*/  PLOP3.LUT P2, PT, P2, PT, PT, 0x8, 0x80 ;  /* 0x000000000080781c */ /* 0x000fee000174e170 */
[----:B------:R-:W-:Y:S11]  /*4690*/  @P0 FSETP.EQ.AND P2, PT, R101, RZ, PT ;  /* 0x000000ff6500020b */ /* 0x000ff60003f42000 */
[----:B------:R-:W-:Y:S02]  /*46a0*/  @!UPT UIADD3 URZ, UPT, UPT, URZ, URZ, URZ ;  /* 0x000000fffffff290 */ /* 0x000fe4000fffe0ff */
.L_x_84:
[----:B------:R-:W3:Y:S01]  /*46b0*/  LDC.64 R14, c[0x0][0xb10] ;  /* 0x0002c400ff0e7b82 */ /* 0x000ee20000000a00 */
[----:B------:R-:W-:Y:S01]  /*46c0*/  ULEA UR13, UR6, UR4, 0x3 ;  /* 0x00000004060d7291 */ /* 0x000fe2000f8e18ff */
[----:B------:R-:W-:Y:S01]  /*46d0*/  SHF.L.U32 R12, R29, 0x1f, RZ ;  /* 0x0000001f1d0c7819 */ /* 0x000fe200000006ff */
[----:B------:R-:W-:Y:S01]  /*46e0*/  VIADD R28, R28, 0x1 ;  /* 0x000000011c1c7836 */ /* 0x000fe20000000000 */
[----:B------:R-:W-:Y:S04]  /*46f0*/  @P4 SHF.R.U32.HI R26, RZ, 0x10, R21 ;  /* 0x00000010ff1a4819 */ /* 0x000fe80000011615 */
[----:B------:R-:W5:Y:S02]  /*4700*/  LDC.64 R10, c[0x0][0xb18] ;  /* 0x0002c600ff0a7b82 */ /* 0x000f640000000a00 */
[----:B------:R-:W1:Y:S01]  /*4710*/  SYNCS.PHASECHK.TRANS64.TRYWAIT P5, [UR13+0xf0], R12 ;  /* 0x0000f00cff0075a7 */ /* 0x000e6200080a110d */
[----:B---3--:R-:W-:Y:S05]  /*4720*/  @!P1 IMAD.HI.U32 R14, R13, R14, RZ ;  /* 0x0000000e0d0e9227 */ /* 0x008fea00078e00ff */
[----:B--2---:R-:W2:Y:S01]  /*4730*/  @!P1 LDC R0, c[0x0][0xb20] ;  /* 0x0002c800ff009b82 */ /* 0x004ea20000000800 */
[----:B------:R-:W-:Y:S01]  /*4740*/  @!P1 SHF.R.U32.HI R14, RZ, R15, R14 ;  /* 0x0000000fff0e9219 */ /* 0x000fe2000001160e */
[----:B-----5:R-:W-:Y:S01]  /*4750*/  @!P1 IMAD.HI.U32 R11, R8, R11, RZ ;  /* 0x0000000b080b9227 */ /* 0x020fe200078e00ff */
[----:B------:R-:W-:Y:S05]  /*4760*/  @!P1 ISETP.NE.AND P0, PT, R10, 0x1, PT ;  /* 0x000000010a00980c */ /* 0x000fea0003f05270 */
[----:B------:R-:W3:Y:S01]  /*4770*/  @!P1 LDC R3, c[0x0][0xb0c] ;  /* 0x0002c300ff039b82 */ /* 0x000ee20000000800 */
[----:B--2---:R-:W-:Y:S02]  /*4780*/  @!P1 SHF.R.U32.HI R9, RZ, R0, R11 ;  /* 0x00000000ff099219 */ /* 0x004fe4000001160b */
[----:B---3--:R-:W-:Y:S02]  /*4790*/  @!P1 ISETP.NE.AND P3, PT, R3, 0x1, PT ;  /* 0x000000010300980c */ /* 0x008fe40003f65270 */
[----:B------:R-:W-:Y:S02]  /*47a0*/  @!P1 SEL R9, R8, R9, !P0 ;  /* 0x0000000908099207 */ /* 0x000fe40004000000 */
[----:B------:R-:W-:Y:S02]  /*47b0*/  ELECT P0, URZ, PT ;  /* 0x0000000000ff782f */ /* 0x000fe40003800000 */
[----:B------:R-:W-:Y:S05]  /*47c0*/  @!P1 SEL R14, R13, R14, !P3 ;  /* 0x0000000e0d0e9207 */ /* 0x000fea0005800000 */
[----:B------:R-:W-:Y:S02]  /*47d0*/  @!P1 IMAD.IADD R0, R9, 0x1, -R14 ;  /* 0x0000000109009824 */ /* 0x000fe400078e0a0e */
[----:B------:R-:W-:Y:S02]  /*47e0*/  @!P1 IMAD.IADD R9, R14, 0x1, -R9 ;  /* 0x000000010e099824 */ /* 0x000fe400078e0a09 */
[----:B------:R-:W-:Y:S02]  /*47f0*/  @!P1 IMAD R13, R0, R3, R13 ;  /* 0x00000003000d9224 */ /* 0x000fe400078e020d */
[----:B------:R-:W-:Y:S01]  /*4800*/  @!P1 IMAD R8, R9, R10, R8 ;  /* 0x0000000a09089224 */ /* 0x000fe200078e0208 */
[----:B-1----:R-:W-:Y:S06]  /*4810*/  @!P5 BRA `(.L_x_85) ;  /* 0x0000004000c4d947 */ /* 0x002fec0003800000 */
.L_x_167:
[----:B------:R-:W-:Y:S01]  /*4820*/  UIADD3 UR41, UPT, UPT, UR13, 0xe0, URZ ;  /* 0x000000e00d297890 */ /* 0x000fe2000fffe0ff */
[----:B------:R-:W-:Y:S01]  /*4830*/  PLOP3.LUT P0, PT, P2, P0, PT, 0xf2, 0x2f ;  /* 0x00000000002f781c */ /* 0x000fe20001701e72 */
[----:B------:R-:W-:Y:S01]  /*4840*/  UMOV UR22, 0x0 ;  /* 0x0000000000167882 */ /* 0x000fe20000000000 */
[----:B------:R-:W-:Y:S01]  /*4850*/  UMOV UR23, 0x10000000 ;  /* 0x1000000000177882 */ /* 0x000fe20000000000 */
[----:B------:R-:W-:Y:S01]  /*4860*/  UPRMT UR21, UR38, 0x654, UR41 ;  /* 0x0000065426157896 */ /* 0x000fe20008000029 */
[----:B------:R-:W-:Y:S02]  /*4870*/  UMOV UR44, UR36 ;  /* 0x00000024002c7c82 */ /* 0x000fe40008000000 */
[----:B------:R-:W-:Y:S01]  /*4880*/  UMOV UR33, UR41 ;  /* 0x0000002900217c82 */ /* 0x000fe20008000000 */
[----:B------:R-:W-:Y:S01]  /*4890*/  UMOV UR28, UR36 ;  /* 0x00000024001c7c82 */ /* 0x000fe20008000000 */
[----:B------:R-:W-:Y:S01]  /*48a0*/  UMOV UR25, UR41 ;  /* 0x0000002900197c82 */ /* 0x000fe20008000000 */
[----:B------:R-:W-:Y:S01]  /*48b0*/  UMOV UR20, UR36 ;  /* 0x0000002400147c82 */ /* 0x000fe20008000000 */
[----:B------:R-:W-:Y:S01]  /*48c0*/  UMOV UR17, UR41 ;  /* 0x0000002900117c82 */ /* 0x000fe20008000000 */
[----:B------:R-:W-:Y:S02]  /*48d0*/  UMOV UR12, UR36 ;  /* 0x00000024000c7c82 */ /* 0x000fe40008000000 */
[----:B-1----:R-:W-:Y:S01]  /*48e0*/  @!P0 IADD3 R3, P2, PT, R30, 0x580, RZ ;  /* 0x000005801e038810 */ /* 0x002fe20007f5e0ff */
[----:B------:R-:W-:Y:S01]  /*48f0*/  @!P0 IMAD R195, R195, 0x50, RZ ;  /* 0x00000050c3c38824 */ /* 0x000fe200078e02ff */
[----:B------:R-:W-:Y:S01]  /*4900*/  VOTEU.ALL UP1, P0 ;  /* 0x0000000000ff7886 */ /* 0x000fe20000020000 */
[----:B------:R-:W-:Y:S01]  /*4910*/  VOTEU.ALL UP3, P0 ;  /* 0x0000000000ff7886 */ /* 0x000fe20000060000 */
[----:B------:R-:W-:Y:S01]  /*4920*/  @!P0 R2UR UR9, R3 ;  /* 0x00000000030982ca */ /* 0x000fe200000e0000 */
[----:B------:R-:W-:Y:S01]  /*4930*/  @!P0 IMAD.X R0, RZ, RZ, R31, P2 ;  /* 0x000000ffff008224 */ /* 0x000fe200010e061f */
[----:B------:R-:W-:Y:S01]  /*4940*/  VOTEU.ALL UP4, P0 ;  /* 0x0000000000ff7886 */ /* 0x000fe20000080000 */
[----:B------:R-:W-:Y:S01]  /*4950*/  @!P0 IMAD.SHL.U32 R205, R205, 0x80, RZ ;  /* 0x00000080cdcd8824 */ /* 0x000fe200078e00ff */
[----:B------:R-:W-:Y:S01]  /*4960*/  @!P0 R2UR UR42, R195 ;  /* 0x00000000c32a82ca */ /* 0x000fe200000e0000 */
[----:B------:R-:W-:Y:S01]  /*4970*/  VOTEU.ALL UP2, P0 ;  /* 0x0000000000ff7886 */ /* 0x000fe20000040000 */
[----:B------:R-:W-:Y:S01]  /*4980*/  @!P0 R2UR UR8, R0 ;  /* 0x00000000000882ca */ /* 0x000fe200000e0000 */
[----:B------:R-:W-:Y:S01]  /*4990*/  @!UP4 UIMAD UR5, UR6, 0x5000, UR4 ;  /* 0x000050000605c8a4 */ /* 0x000fe2000f8e0204 */
[----:B------:R-:W-:Y:S01]  /*49a0*/  @!P0 R2UR UR43, R205 ;  /* 0x00000000cd2b82ca */ /* 0x000fe200000e0000 */
[----:B------:R-:W-:Y:S02]  /*49b0*/  IMAD.IADD R195, R8, 0x1, R194 ;  /* 0x0000000108c37824 */ /* 0x000fe400078e02c2 */
[----:B------:R-:W-:Y:S01]  /*49c0*/  @!UP4 UIADD3 UR40, UPT, UPT, UR5, 0x200, URZ ;  /* 0x000002000528c890 */ /* 0x000fe2000fffe0ff */
[----:B------:R-:W-:Y:S01]  /*49d0*/  IMAD.IADD R205, R13, 0x1, R204 ;  /* 0x000000010dcd7824 */ /* 0x000fe200078e02cc */
[----:B------:R-:W-:Y:S01]  /*49e0*/  @!UP4 UIADD3 UR32, UPT, UPT, UR5, 0x1200, URZ ;  /* 0x000012000520c890 */ /* 0x000fe2000fffe0ff */
[----:B------:R-:W-:Y:S01]  /*49f0*/  IMAD.U32 R10, RZ, RZ, UR9 ;  /* 0x00000009ff0a7e24 */ /* 0x000fe2000f8e00ff */
[----:B------:R-:W-:Y:S02]  /*4a00*/  @!UP4 UIADD3 UR24, UPT, UPT, UR5, 0x2200, URZ ;  /* 0x000022000518c890 */ /* 0x000fe4000fffe0ff */
[----:B------:R-:W-:Y:S02]  /*4a10*/  @!UP4 UIADD3 UR34, UPT, UPT, UR42, 0x10, URZ ;  /* 0x000000102a22c890 */ /* 0x000fe4000fffe0ff */
[----:B------:R-:W-:Y:S01]  /*4a20*/  IMAD.U32 R11, RZ, RZ, UR8 ;  /* 0x00000008ff0b7e24 */ /* 0x000fe2000f8e00ff */
[----:B------:R-:W-:Y:S01]  /*4a30*/  @!P0 R2UR UR30, R10 ;  /* 0x000000000a1e82ca */ /* 0x000fe200000e0000 */
[----:B------:R-:W-:Y:S01]  /*4a40*/  UMOV UR35, UR43 ;  /* 0x0000002b00237c82 */ /* 0x000fe20008000000 */
[----:B------:R-:W-:Y:S02]  /*4a50*/  @!UP4 UIADD3 UR26, UPT, UPT, UR42, 0x20, URZ ;  /* 0x000000202a1ac890 */ /* 0x000fe4000fffe0ff */
[----:B------:R-:W-:Y:S01]  /*4a60*/  @!P0 R2UR UR31, R11 ;  /* 0x000000000b1f82ca */ /* 0x000fe200000e0000 */
[----:B------:R-:W-:Y:S01]  /*4a70*/  UMOV UR27, UR43 ;  /* 0x0000002b001b7c82 */ /* 0x000fe20008000000 */
[----:B------:R-:W-:Y:S02]  /*4a80*/  @!UP4 UIADD3 UR18, UPT, UPT, UR42, 0x30, URZ ;  /* 0x000000302a12c890 */ /* 0x000fe4000fffe0ff */
[----:B------:R-:W-:Y:S01]  /*4a90*/  @!UP4 UIADD3 UR16, UPT, UPT, UR5, 0x3200, URZ ;  /* 0x000032000510c890 */ /* 0x000fe2000fffe0ff */
[----:B------:R-:W-:Y:S01]  /*4aa0*/  UMOV UR19, UR43 ;  /* 0x0000002b00137c82 */ /* 0x000fe20008000000 */
[----:B------:R-:W-:Y:S02]  /*4ab0*/  @!UP4 UIADD3 UR10, UPT, UPT, UR42, 0x40, URZ ;  /* 0x000000402a0ac890 */ /* 0x000fe4000fffe0ff */
[----:B------:R-:W-:Y:S01]  /*4ac0*/  @!UP4 UIADD3 UR8, UPT, UPT, UR5, 0x4200, URZ ;  /* 0x000042000508c890 */ /* 0x000fe2000fffe0ff */
[----:B------:R-:W-:Y:S01]  /*4ad0*/  UMOV UR9, UR41 ;  /* 0x0000002900097c82 */ /* 0x000fe20008000000 */
[----:B------:R-:W-:Y:S03]  /*4ae0*/  UMOV UR11, UR43 ;  /* 0x0000002b000b7c82 */ /* 0x000fe60008000000 */
[----:B------:R-:W-:Y:S01]  /*4af0*/  @!UP1 UTMALDG.3D [UR40], [UR30], desc[UR22] ;  /* 0x000016281e0095b4 */ /* 0x000fe20008011000 */
[----:B------:R-:W-:Y:S01]  /*4b00*/  VOTEU.ALL UP1, P0 ;  /* 0x0000000000ff7886 */ /* 0x000fe20000020000 */
[----:B------:R1:W-:Y:S01]  /*4b10*/  @!UP3 UTMALDG.3D [UR32], [UR30], desc[UR22] ;  /* 0x000016201e00b5b4 */ /* 0x0003e20008011000 */
[----:B------:R2:W-:Y:S01]  /*4b20*/  @!UP2 UTMALDG.3D [UR24], [UR30], desc[UR22] ;  /* 0x000016181e00a5b4 */ /* 0x0005e20008011000 */
[----:B------:R-:W-:Y:S02]  /*4b30*/  VOTEU.ALL UP2, P0 ;  /* 0x0000000000ff7886 */ /* 0x000fe40000040000 */
[----:B------:R2:W-:Y:S03]  /*4b40*/  @!UP1 UTMALDG.3D [UR16], [UR30], desc[UR22] ;  /* 0x000016101e0095b4 */ /* 0x0005e60008011000 */
[----:B------:R2:W-:Y:S01]  /*4b50*/  @!UP2 UTMALDG.3D [UR8], [UR30], desc[UR22] ;  /* 0x000016081e00a5b4 */ /* 0x0005e20008011000 */
[----:B------:R2:W-:Y:S01]  /*4b60*/  @!P0 SYNCS.ARRIVE.TRANS64.RED.A0TR RZ, [UR13+0xe0], R25 ;  /* 0x0000e019ffff89a7 */ /* 0x0005e2000830040d */
[C---:B------:R-:W-:Y:S04]  /*4b70*/  ISETP.NE.AND P0, PT, R28.reuse, 0x2, PT ;  /* 0x000000021c00780c */ /* 0x040fe80003f05270 */
[----:B------:R-:W-:Y:S02]  /*4b80*/  SEL R0, RZ, 0x1, P0 ;  /* 0x00000001ff007807 */ /* 0x000fe40000000000 */
[----:B------:R-:W-:Y:S02]  /*4b90*/  SEL R28, R28, RZ, P0 ;  /* 0x000000ff1c1c7207 */ /* 0x000fe40000000000 */
[----:B------:R-:W-:Y:S02]  /*4ba0*/  LOP3.LUT R27, R27, R0, RZ, 0x3c, !PT ;  /* 0x000000001b1b7212 */ /* 0x000fe400078e3cff */
[----:B-1----:R-:W-:Y:S01]  /*4bb0*/  @P4 R2UR UR36, R26 ;  /* 0x000000001a2442ca */ /* 0x002fe200000e0000 */
[----:B------:R-:W-:Y:S01]  /*4bc0*/  SYNCS.ARRIVE.TRANS64.RED.A1T0 RZ, [UR21], RZ ;  /* 0x000000ffffff79a7 */ /* 0x000fe20008100415 */
[----:B------:R-:W-:Y:S04]  /*4bd0*/  UIADD3 UR21, UPT, UPT, UR6, 0x1, URZ ;  /* 0x0000000106157890 */ /* 0x000fe8000fffe0ff */
[----:B------:R-:W-:Y:S04]  /*4be0*/  UISETP.NE.AND UP1, UPT, UR21, 0x2, UPT ;  /* 0x000000021500788c */ /* 0x000fe8000bf25270 */
[----:B------:R-:W-:Y:S02]  /*4bf0*/  USEL UR13, URZ, 0x1, UP1 ;  /* 0x00000001ff0d7887 */ /* 0x000fe40008800000 */
[----:B------:R-:W-:Y:S02]  /*4c00*/  USEL UR6, UR21, URZ, UP1 ;  /* 0x000000ff15067287 */ /* 0x000fe40008800000 */
[----:B------:R-:W-:Y:S02]  /*4c10*/  UPLOP3.LUT UP1, UPT, UPT, UPT, UPT, 0x80, 0x8 ;  /* 0x000000000008789c */ /* 0x000fe40003f2f070 */
[----:B------:R-:W-:Y:S01]  /*4c20*/  LOP3.LUT R29, R29, UR13, RZ, 0x3c, !PT ;  /* 0x0000000d1d1d7c12 */ /* 0x000fe2000f8e3cff */
[----:B--2---:R-:W-:Y:S08]  /*4c30*/  @P4 BRA `(.L_x_86) ;  /* 0xfffffff400304947 */ /* 0x004ff0000383ffff */
[----:B------:R-:W-:Y:S01]  /*4c40*/  UIADD3 UR5, UPT, UPT, UR4, 0xf0, URZ ;  /* 0x000000f004057890 */ /* 0x000fe2000fffe0ff */
[----:B------:R-:W-:-:S03]  /*4c50*/  SHF.L.U32 R3, R29, 0x1f, RZ ;  /* 0x0000001f1d037819 */ /* 0x000fc600000006ff */
[----:B------:R-:W-:-:S09]  /*4c60*/  ULEA UR4, UR6, UR5, 0x3 ;  /* 0x0000000506047291 */ /* 0x000fd2000f8e18ff */
[----:B------:R-:W1:Y:S02]  /*4c70*/  SYNCS.PHASECHK.TRANS64.TRYWAIT P0, [UR4], R3 ;  /* 0x00000003ff0075a7 */ /* 0x000e640008001104 */
[----:B-1----:R-:W-:Y:S05]  /*4c80*/  @!P0 BRA `(.L_x_87) ;  /* 0x0000003c00c08947 */ /* 0x002fea0003800000 */
.L_x_169:
[----:B------:R-:W-:-:S04]  /*4c90*/  UIADD3 UR6, UPT, UPT, UR6, 0x1, URZ ;  /* 0x0000000106067890 */ /* 0x000fc8000fffe0ff */
[----:B------:R-:W-:-:S04]  /*4ca0*/  UISETP.NE.AND UP0, UPT, UR6, 0x2, UPT ;  /* 0x000000020600788c */ /* 0x000fc8000bf05270 */
[----:B------:R-:W-:Y:S02]  /*4cb0*/  USEL UR4, URZ, 0x1, UP0 ;  /* 0x00000001ff047887 */ /* 0x000fe40008000000 */
[----:B------:R-:W-:-:S04]  /*4cc0*/  USEL UR6, UR6, URZ, UP0 ;  /* 0x000000ff06067287 */ /* 0x000fc80008000000 */
[----:B------:R-:W-:Y:S01]  /*4cd0*/  ULEA UR6, UR6, UR5, 0x3 ;  /* 0x0000000506067291 */ /* 0x000fe2000f8e18ff */
[----:B-1----:R-:W-:-:S04]  /*4ce0*/  LOP3.LUT R3, R29, UR4, RZ, 0x3c, !PT ;  /* 0x000000041d037c12 */ /* 0x002fc8000f8e3cff */
[----:B------:R-:W-:Y:S01]  /*4cf0*/  SHF.L.U32 R3, R3, 0x1f, RZ ;  /* 0x0000001f03037819 */ /* 0x000fe200000006ff */
[----:B------:R-:W-:-:S07]  /*4d00*/  IMAD.U32 R0, RZ, RZ, UR6 ;  /* 0x00000006ff007e24 */ /* 0x000fce000f8e00ff */
.L_x_88:
[----:B-1----:R1:W2:Y:S02]  /*4d10*/  SYNCS.PHASECHK.TRANS64.TRYWAIT P0, [R0+URZ], R3 ;  /* 0x00000003000075a7 */ /* 0x0022a400080011ff */
[----:B--2---:R-:W-:Y:S05]  /*4d20*/  @!P0 NANOSLEEP.SYNCS 0x989680 ;  /* 0x009896800000895d */ /* 0x004fea0003900000 */
[----:B------:R-:W2:Y:S02]  /*4d30*/  @!P0 SYNCS.PHASECHK.TRANS64 P0, [R0+URZ], R3 ;  /* 0x00000003000085a7 */ /* 0x000ea400080010ff */
[----:B--2---:R-:W-:Y:S05]  /*4d40*/  @P0 EXIT ;  /* 0x000000000000094d */ /* 0x004fea0003800000 */
[----:B------:R-:W-:Y:S05]  /*4d50*/  BRA `(.L_x_88) ;  /* 0xfffffffc00ec7947 */ /* 0x000fea000383ffff */
.L_x_78:
[----:B------:R-:W-:-:S06]  /*4d60*/  UISETP.GE.AND UP1, UPT, UR8, 0x4, UPT ;  /* 0x000000040800788c */ /* 0x000fcc000bf26270 */
[----:B------:R-:W-:-:S13]  /*4d70*/  PLOP3.LUT P0, PT, PT, PT, UP1, 0x80, 0x8 ;  /* 0x000000000008781c */ /* 0x000fda0003f0f018 */
[----:B------:R-:W-:Y:S05]  /*4d80*/  @!P0 EXIT ;  /* 0x000000000000894d */ /* 0x000fea0003800000 */
[----:B------:R-:W-:Y:S01]  /*4d90*/  BAR.SYNC.DEFER_BLOCKING 0x6, 0xa0 ;  /* 0x0182800000007b1d */ /* 0x000fe20000010000 */
[C---:B------:R-:W-:Y:S02]  /*4da0*/  IMAD.SHL.U32 R5, R218.reuse, 0x10, RZ ;  /* 0x00000010da057824 */ /* 0x040fe400078e00ff */
[----:B------:R-:W-:Y:S02]  /*4db0*/  HFMA2 R217, -RZ, RZ, 0, 5.9604644775390625e-08 ;  /* 0x00000001ffd97431 */ /* 0x000fe400000001ff */
[C---:B------:R-:W-:Y:S01]  /*4dc0*/  IMAD.U32 R2, R218.reuse, 0x10000, RZ ;  /* 0x00010000da027824 */ /* 0x040fe200078e00ff */
[----:B------:R-:W-:Y:S01]  /*4dd0*/  MOV R221, RZ ;  /* 0x000000ff00dd7202 */ /* 0x000fe20000000f00 */
[----:B------:R-:W-:Y:S01]  /*4de0*/  IMAD.SHL.U32 R210, R218, 0x2, RZ ;  /* 0x00000002dad27824 */ /* 0x000fe200078e00ff */
[----:B------:R-:W-:Y:S01]  /*4df0*/  UMOV UR37, 0x400 ;  /* 0x0000040000257882 */ /* 0x000fe20000000000 */
[----:B------:R-:W1:Y:S01]  /*4e00*/  LDC R209, c[0x0][0x370] ;  /* 0x0000dc00ffd17b82 */ /* 0x000e620000000800 */
[----:B------:R-:W-:Y:S01]  /*4e10*/  ULEA UR37, UR38, UR37, 0x18 ;  /* 0x0000002526257291 */ /* 0x000fe2000f8ec0ff */
[----:B------:R-:W-:Y:S01]  /*4e20*/  LOP3.LUT P0, R7, R5, 0x40, RZ, 0xc0, !PT ;  /* 0x0000004005077812 */ /* 0x000fe2000780c0ff */
[----:B------:R-:W-:Y:S01]  /*4e30*/  IMAD.MOV.U32 R99, RZ, RZ, RZ ;  /* 0x000000ffff637224 */ /* 0x000fe200078e00ff */
[----:B------:R-:W-:Y:S01]  /*4e40*/  LOP3.LUT R2, R2, 0x600000, RZ, 0xc0, !PT ;  /* 0x0060000002027812 */ /* 0x000fe200078ec0ff */
[----:B------:R-:W-:Y:S01]  /*4e50*/  IMAD.MOV.U32 R216, RZ, RZ, RZ ;  /* 0x000000ffffd87224 */ /* 0x000fe200078e00ff */
[----:B------:R-:W-:-:S02]  /*4e60*/  LOP3.LUT R210, R7, 0x8, R210, 0xf8, !PT ;  /* 0x0000000807d27812 */ /* 0x000fc400078ef8d2 */
[----:B------:R-:W-:Y:S01]  /*4e70*/  CS2R R214, SRZ ;  /* 0x0000000000d67805 */ /* 0x000fe2000001ff00 */
[----:B------:R-:W2:Y:S01]  /*4e80*/  LDC R94, c[0x0][0xb0c] ;  /* 0x0002c300ff5e7b82 */ /* 0x000ea20000000800 */
[----:B------:R-:W-:Y:S01]  /*4e90*/  P2R R212, PR, RZ, 0x1 ;  /* 0x00000001ffd47803 */ /* 0x000fe20000000000 */
[----:B------:R-:W4:Y:S01]  /*4ea0*/  LDCU.64 UR48, c[0x0][0x348] ;  /* 0x00006900ff3077ac */ /* 0x000f220008000a00 */
[----:B------:R-:W-:Y:S02]  /*4eb0*/  LOP3.LUT R210, R210, 0x7b0, R5, 0xf8, !PT ;  /* 0x000007b0d2d27812 */ /* 0x000fe400078ef805 */
[----:B------:R-:W-:Y:S01]  /*4ec0*/  LOP3.LUT R218, R218, 0x60, RZ, 0xc0, !PT ;  /* 0x00000060dada7812 */ /* 0x000fe200078ec0ff */
[----:B------:R-:W1:Y:S02]  /*4ed0*/  LDCU.64 UR40, c[0x0][0x888] ;  /* 0x00011100ff2877ac */ /* 0x000e640008000a00 */
[----:B------:R-:W1:Y:S01]  /*4ee0*/  LDC R207, c[0x0][0xb20] ;  /* 0x0002c800ffcf7b82 */ /* 0x000e620000000800 */
[----:B------:R-:W3:Y:S01]  /*4ef0*/  LDS R3, [UR37+0x1c0] ;  /* 0x0001c025ff037984 */ /* 0x000ee20008000800 */
[----:B------:R-:W-:Y:S01]  /*4f00*/  UIADD3 UR44, UPT, UPT, UR37, 0x200, URZ ;  /* 0x00000200252c7890 */ /* 0x000fe2000fffe0ff */
[----:B------:R-:W-:Y:S01]  /*4f10*/  UMOV UR39, URZ ;  /* 0x000000ff00277c82 */ /* 0x000fe20008000000 */
[----:B------:R-:W-:-:S04]  /*4f20*/  UMOV UR43, URZ ;  /* 0x000000ff002b7c82 */ /* 0x000fc80008000000 */
[----:B------:R-:W1:Y:S08]  /*4f30*/  LDC R93, c[0x0][0xb30] ;  /* 0x0002cc00ff5d7b82 */ /* 0x000e700000000800 */
[----:B------:R-:W1:Y:S08]  /*4f40*/  LDC.64 R192, c[0x0][0xb10] ;  /* 0x0002c400ffc07b82 */ /* 0x000e700000000a00 */
[----:B------:R-:W1:Y:S08]  /*4f50*/  LDC.64 R90, c[0x0][0xb18] ;  /* 0x0002c600ff5a7b82 */ /* 0x000e700000000a00 */
[----:B------:R-:W1:Y:S08]  /*4f60*/  LDC.64 R188, c[0x0][0x888] ;  /* 0x00022200ffbc7b82 */ /* 0x000e700000000a00 */
[----:B------:R-:W1:Y:S01]  /*4f70*/  LDC.64 R88, c[0x0][0xb28] ;  /* 0x0002ca00ff587b82 */ /* 0x000e620000000a00 */
[----:B---3--:R-:W-:-:S07]  /*4f80*/  IMAD.IADD R2, R3, 0x1, R2 ;  /* 0x0000000103027824 */ /* 0x008fce00078e0202 */
[----:B------:R-:W3:Y:S08]  /*4f90*/  LDC.64 R190, c[0x0][0x890] ;  /* 0x00022400ffbe7b82 */ /* 0x000ef00000000a00 */
[----:B------:R-:W1:Y:S08]  /*4fa0*/  LDC.64 R186, c[0x0][0x8b0] ;  /* 0x00022c00ffba7b82 */ /* 0x000e700000000a00 */
[----:B------:R-:W1:Y:S08]  /*4fb0*/  LDC.64 R184, c[0x0][0x8a8] ;  /* 0x00022a00ffb87b82 */ /* 0x000e700000000a00 */
[----:B--2-4-:R-:W1:Y:S02]  /*4fc0*/  LDC R208, c[0x0][0x374] ;  /* 0x0000dd00ffd07b82 */ /* 0x014e640000000800 */
.L_x_112:
[----:B------:R-:W-:Y:S02]  /*4fd0*/  LEA R0, R221, UR37, 0x3 ;  /* 0x00000025dd007c11 */ /* 0x000fe4000f8e18ff */
[----:B------:R-:W-:Y:S02]  /*4fe0*/  SHF.L.U32 R3, R215, 0x1f, RZ ;  /* 0x0000001fd7037819 */ /* 0x000fe400000006ff */
[----:B------:R-:W-:Y:S02]  /*4ff0*/  LEA R16, R221, UR37, 0x4 ;  /* 0x00000025dd107c11 */ /* 0x000fe4000f8e20ff */
[----:B------:R-:W2:Y:S02]  /*5000*/  SYNCS.PHASECHK.TRANS64.TRYWAIT P0, [R0+URZ+0x110], R3 ;  /* 0x00011003000075a7 */ /* 0x000ea400080011ff */
[----:B-12---:R-:W-:Y:S05]  /*5010*/  @!P0 BRA `(.L_x_89) ;  /* 0x0000003800f48947 */ /* 0x006fea0003800000 */
.L_x_170:
[----:B------:R-:W4:Y:S01]  /*5020*/  LDC.64 R14, c[0x0][0xb10] ;  /* 0x0002c400ff0e7b82 */ /* 0x000f220000000a00 */
[----:B------:R-:W3:Y:S01]  /*5030*/  LDS.128 R16, [R16+0x1a0] ;  /* 0x0001a00010107984 */ /* 0x000ee20000000c00 */
[----:B-1----:R-:W-:Y:S01]  /*5040*/  ISETP.NE.AND P1, PT, R93, 0x1, PT ;  /* 0x000000015d00780c */ /* 0x002fe20003f25270 */
[----:B--2---:R-:W-:Y:S01]  /*5050*/  VIADD R0, R0, 0x120 ;  /* 0x0000012000007836 */ /* 0x004fe20000000000 */
[----:B------:R-:W-:Y:S04]  /*5060*/  ISETP.GE.AND P0, PT, R92, 0x1, PT ;  /* 0x000000015c00780c */ /* 0x000fe80003f06270 */
[----:B------:R-:W1:Y:S01]  /*5070*/  LDC.64 R12, c[0x0][0xb18] ;  /* 0x0002c600ff0c7b82 */ /* 0x000e620000000a00 */
[----:B------:R-:W-:Y:S01]  /*5080*/  PRMT R0, RZ, 0x654, R0 ;  /* 0x00000654ff007816 */ /* 0x000fe20000000000 */
[----:B------:R-:W-:Y:S01]  /*5090*/  @!PT LDS RZ, [RZ] ;  /* 0x00000000fffff984 */ /* 0x000fe20000000800 */
[----:B------:R-:W-:Y:S01]  /*50a0*/  @!PT LDS RZ, [RZ] ;  /* 0x00000000fffff984 */ /* 0x000fe20000000800 */
[----:B------:R-:W-:Y:S01]  /*50b0*/  @!PT LDS RZ, [RZ] ;  /* 0x00000000fffff984 */ /* 0x000fe20000000800 */
[----:B------:R-:W-:Y:S01]  /*50c0*/  @!PT LDS RZ, [RZ] ;  /* 0x00000000fffff984 */ /* 0x000fe20000000800 */
[----:B------:R2:W-:Y:S06]  /*50d0*/  MEMBAR.ALL.CTA ;  /* 0x0000000000007992 */ /* 0x0005ec0000008000 */
[----:B--2---:R-:W2:Y:S01]  /*50e0*/  FENCE.VIEW.ASYNC.S ;  /* 0x00000000000073c6 */ /* 0x004ea20000000000 */
[----:B------:R-:W1:Y:S08]  /*50f0*/  @!P1 LDC R11, c[0x0][0xb20] ;  /* 0x0002c800ff0b9b82 */ /* 0x000e700000000800 */
[----:B------:R-:W1:Y:S01]  /*5100*/  @!P1 LDC R10, c[0x0][0xb0c] ;  /* 0x0002c300ff0a9b82 */ /* 0x000e620000000800 */
[----:B--2---:R2:W-:Y:S01]  /*5110*/  SYNCS.ARRIVE.TRANS64.RED.A1T0 RZ, [R0+URZ], RZ ;  /* 0x000000ff00ff79a7 */ /* 0x0045e200081004ff */
[----:B---3--:R-:W-:Y:S04]  /*5120*/  LOP3.LUT P4, RZ, R18, 0x1, RZ, 0xc0, !PT ;  /* 0x0000000112ff7812 */ /* 0x008fe8000788c0ff */
[----:B------:R-:W-:Y:S09]  /*5130*/  P2R R219, PR, RZ, 0x10 ;  /* 0x00000010ffdb7803 */ /* 0x000ff20000000000 */
[----:B------:R-:W-:Y:S02]  /*5140*/  @P4 MOV R97, R16 ;  /* 0x0000001000614202 */ /* 0x000fe40000000f00 */
[----:B------:R-:W-:Y:S01]  /*5150*/  @P4 LOP3.LUT R95, R17, 0xffff, RZ, 0xc0, !PT ;  /* 0x0000ffff115f4812 */ /* 0x000fe200078ec0ff */
[----:B--2-4-:R-:W-:Y:S06]  /*5160*/  @!P0 BRA `(.L_x_90) ;  /* 0x0000000000a48947 */ /* 0x014fec0003800000 */
[----:B------:R-:W-:Y:S01]  /*5170*/  IMAD.HI.U32 R22, R208, R91, RZ ;  /* 0x0000005bd0167227 */ /* 0x000fe200078e00ff */
[----:B------:R-:W-:Y:S02]  /*5180*/  ISETP.NE.AND P0, PT, R90, 0x1, PT ;  /* 0x000000015a00780c */ /* 0x000fe40003f05270 */
[----:B------:R-:W-:Y:S01]  /*5190*/  ISETP.NE.AND P2, PT, R92, 0x1, PT ;  /* 0x000000015c00780c */ /* 0x000fe20003f45270 */
[-C--:B------:R-:W-:Y:S01]  /*51a0*/  IMAD.HI.U32 R20, R209, R192.reuse, RZ ;  /* 0x000000c0d1147227 */ /* 0x080fe200078e00ff */
[----:B------:R-:W-:Y:S02]  /*51b0*/  SHF.R.U32.HI R21, RZ, R207, R22 ;  /* 0x000000cfff157219 */ /* 0x000fe40000011616 */
[----:B------:R-:W-:Y:S01]  /*51c0*/  ISETP.NE.AND P3, PT, R94, 0x1, PT ;  /* 0x000000015e00780c */ /* 0x000fe20003f65270 */
[----:B------:R-:W-:Y:S01]  /*51d0*/  IMAD.HI.U32 R26, R95, R91, RZ ;  /* 0x0000005b5f1a7227 */ /* 0x000fe200078e00ff */
[----:B------:R-:W-:Y:S02]  /*51e0*/  SHF.R.U32.HI R20, RZ, R193, R20 ;  /* 0x000000c1ff147219 */ /* 0x000fe40000011614 */
[----:B------:R-:W-:Y:S01]  /*51f0*/  SEL R3, R208, R21, !P0 ;  /* 0x00000015d0037207 */ /* 0x000fe20004000000 */
[----:B------:R-:W-:Y:S01]  /*5200*/  IMAD.HI.U32 R24, R97, R192, RZ ;  /* 0x000000c061187227 */ /* 0x000fe200078e00ff */
[----:B------:R-:W-:Y:S03]  /*5210*/  SEL R7, R209, R20, !P3 ;  /* 0x00000014d1077207 */ /* 0x000fe60005800000 */
[-C--:B------:R-:W-:Y:S01]  /*5220*/  IMAD.HI.U32 R20, R3, R88.reuse, RZ ;  /* 0x0000005803147227 */ /* 0x080fe200078e00ff */
[----:B------:R-:W-:Y:S03]  /*5230*/  SHF.R.U32.HI R24, RZ, R193, R24 ;  /* 0x000000c1ff187219 */ /* 0x000fe60000011618 */
[----:B------:R-:W-:Y:S01]  /*5240*/  IMAD.HI.U32 R22, R7, R88, RZ ;  /* 0x0000005807167227 */ /* 0x000fe200078e00ff */
[----:B------:R-:W-:Y:S02]  /*5250*/  @P2 SHF.R.U32.HI R3, RZ, R89, R20 ;  /* 0x00000059ff032219 */ /* 0x000fe40000011614 */
[----:B------:R-:W-:Y:S02]  /*5260*/  SHF.R.U32.HI R20, RZ, R207, R26 ;  /* 0x000000cfff147219 */ /* 0x000fe4000001161a */
[----:B------:R-:W-:Y:S01]  /*5270*/  @P2 SHF.R.U32.HI R7, RZ, R89, R22 ;  /* 0x00000059ff072219 */ /* 0x000fe20000011616 */
[C---:B------:R-:W-:Y:S01]  /*5280*/  IMAD R4, R92.reuse, R3, RZ ;  /* 0x000000035c047224 */ /* 0x040fe200078e02ff */
[----:B------:R-:W-:Y:S02]  /*5290*/  SEL R5, R95, R20, !P0 ;  /* 0x000000145f057207 */ /* 0x000fe40004000000 */
[----:B------:R-:W-:Y:S01]  /*52a0*/  SEL R3, R97, R24, !P3 ;  /* 0x0000001861037207 */ /* 0x000fe20005800000 */
[----:B------:R-:W-:Y:S01]  /*52b0*/  IMAD R6, R92, R7, RZ ;  /* 0x000000075c067224 */ /* 0x000fe200078e02ff */
[C---:B------:R-:W-:Y:S01]  /*52c0*/  ISETP.GE.AND P0, PT, R5.reuse, R4, PT ;  /* 0x000000040500720c */ /* 0x040fe20003f06270 */
[----:B------:R-:W-:Y:S03]  /*52d0*/  IMAD.HI.U32 R8, R5, R88, RZ ;  /* 0x0000005805087227 */ /* 0x000fe600078e00ff */
[----:B------:R-:W-:Y:S01]  /*52e0*/  ISETP.GE.OR P0, PT, R3, R6, P0 ;  /* 0x000000060300720c */ /* 0x000fe20000706670 */
[----:B------:R-:W-:Y:S01]  /*52f0*/  IMAD.MOV R6, RZ, RZ, -R3 ;  /* 0x000000ffff067224 */ /* 0x000fe200078e0a03 */
[-C--:B------:R-:W-:Y:S03]  /*5300*/  SHF.R.U32.HI R8, RZ, R89.reuse, R8 ;  /* 0x00000059ff087219 */ /* 0x080fe60000011608 */
[----:B------:R-:W-:Y:S01]  /*5310*/  IMAD R97, R94, R6, R97 ;  /* 0x000000065e617224 */ /* 0x000fe200078e0261 */
[----:B------:R-:W-:Y:S05]  /*5320*/  SEL R9, R5, R8, !P2 ;  /* 0x0000000805097207 */ /* 0x000fea0005000000 */
[----:B------:R-:W-:Y:S02]  /*5330*/  IMAD.MOV R8, RZ, RZ, -R9 ;  /* 0x000000ffff087224 */ /* 0x000fe400078e0a09 */
[C---:B------:R-:W-:Y:S04]  /*5340*/  @!P0 IMAD.HI.U32 R4, R3.reuse, R88, RZ ;  /* 0x0000005803048227 */ /* 0x040fe800078e00ff */
[----:B------:R-:W-:Y:S01]  /*5350*/  IMAD R8, R92, R8, R5 ;  /* 0x000000085c087224 */ /* 0x000fe200078e0205 */
[----:B------:R-:W-:Y:S04]  /*5360*/  @!P0 SHF.R.U32.HI R4, RZ, R89, R4 ;  /* 0x00000059ff048219 */ /* 0x000fe80000011604 */
[----:B------:R-:W-:Y:S02]  /*5370*/  @!P0 SEL R0, R3, R4, !P2 ;  /* 0x0000000403008207 */ /* 0x000fe40005000000 */
[----:B------:R-:W-:Y:S02]  /*5380*/  IADD3 R4, PT, PT, -R5, RZ, RZ ;  /* 0x000000ff05047210 */ /* 0x000fe40007ffe1ff */
[----:B------:R-:W-:Y:S01]  /*5390*/  @!P0 IADD3 R9, PT, PT, R9, -R0, RZ ;  /* 0x8000000009098210 */ /* 0x000fe20007ffe0ff */
[----:B------:R-:W-:Y:S02]  /*53a0*/  @!P0 IMAD R0, R7, R8, R0 ;  /* 0x0000000807008224 */ /* 0x000fe400078e0200 */
[----:B------:R-:W-:Y:S02]  /*53b0*/  IMAD R95, R90, R4, R95 ;  /* 0x000000045a5f7224 */ /* 0x000fe400078e025f */
[----:B------:R-:W-:Y:S02]  /*53c0*/  @!P0 IMAD R5, R9, R92, R3 ;  /* 0x0000005c09058224 */ /* 0x000fe400078e0203 */
[----:B------:R-:W-:Y:S04]  /*53d0*/  @!P0 IMAD.MOV.U32 R3, RZ, RZ, R0 ;  /* 0x000000ffff038224 */ /* 0x000fe800078e0000 */
[----:B------:R-:W-:Y:S02]  /*53e0*/  IMAD R97, R3, R94, R97 ;  /* 0x0000005e03617224 */ /* 0x000fe400078e0261 */
[----:B------:R-:W-:Y:S07]  /*53f0*/  IMAD R95, R5, R90, R95 ;  /* 0x0000005a055f7224 */ /* 0x000fee00078e025f */
.L_x_90:
[----:B-1----:R-:W-:Y:S01]  /*5400*/  @!P1 IMAD.HI.U32 R4, R95, R13, RZ ;  /* 0x0000000d5f049227 */ /* 0x002fe200078e00ff */
[----:B------:R-:W-:Y:S01]  /*5410*/  @!P1 ISETP.NE.AND P0, PT, R12, 0x1, PT ;  /* 0x000000010c00980c */ /* 0x000fe20003f05270 */
[----:B------:R-:W-:Y:S01]  /*5420*/  ULOP3.LUT UP0, URZ, UR44, 0x90, URZ, 0xc0, !UPT ;  /* 0x000000902cff7892 */ /* 0x000fe2000f80c0ff */
[----:B------:R-:W-:Y:S01]  /*5430*/  @!P1 ISETP.NE.AND P2, PT, R10, 0x1, PT ;  /* 0x000000010a00980c */ /* 0x000fe20003f45270 */
[----:B------:R-:W-:Y:S01]  /*5440*/  @!P1 IMAD.HI.U32 R0, R97, R14, RZ ;  /* 0x0000000e61009227 */ /* 0x000fe200078e00ff */
[----:B------:R-:W-:Y:S02]  /*5450*/  @!P1 SHF.R.U32.HI R4, RZ, R11, R4 ;  /* 0x0000000bff049219 */ /* 0x000fe40000011604 */
[----:B------:R-:W-:Y:S01]  /*5460*/  @P4 SHF.R.U32.HI R213, RZ, 0x10, R17 ;  /* 0x00000010ffd54819 */ /* 0x000fe20000011611 */
[----:B------:R-:W-:Y:S01]  /*5470*/  VIADD R221, R221, 0x1 ;  /* 0x00000001dddd7836 */ /* 0x000fe20000000000 */
[----:B------:R-:W-:Y:S02]  /*5480*/  @!P1 SHF.R.U32.HI R0, RZ, R15, R0 ;  /* 0x0000000fff009219 */ /* 0x000fe40000011600 */
[----:B------:R-:W-:Y:S02]  /*5490*/  @!P1 SEL R3, R95, R4, !P0 ;  /* 0x000000045f039207 */ /* 0x000fe40004000000 */
[----:B------:R-:W-:Y:S05]  /*54a0*/  @!P1 SEL R4, R97, R0, !P2 ;  /* 0x0000000061049207 */ /* 0x000fea0005000000 */
[----:B------:R-:W-:Y:S02]  /*54b0*/  @!P1 IMAD.IADD R0, R3, 0x1, -R4 ;  /* 0x0000000103009824 */ /* 0x000fe400078e0a04 */
[----:B------:R-:W-:Y:S02]  /*54c0*/  @!P1 IMAD.IADD R3, R4, 0x1, -R3 ;  /* 0x0000000104039824 */ /* 0x000fe400078e0a03 */
[----:B------:R-:W-:Y:S02]  /*54d0*/  @!P1 IMAD R97, R0, R10, R97 ;  /* 0x0000000a00619224 */ /* 0x000fe400078e0261 */
[----:B------:R-:W-:Y:S01]  /*54e0*/  @!P1 IMAD R95, R3, R12, R95 ;  /* 0x0000000c035f9224 */ /* 0x000fe200078e025f */
[----:B------:R-:W-:Y:S06]  /*54f0*/  BRA.U !UP0, `(.L_x_91) ;  /* 0x00000001087c7547 */ /* 0x000fec000b800000 */
[----:B------:R-:W1:Y:S01]  /*5500*/  LDCU.64 UR8, c[0x4][0x80] ;  /* 0x01001000ff0877ac */ /* 0x000e620008000a00 */
[----:B------:R-:W-:Y:S01]  /*5510*/  MOV R16, 0x0 ;  /* 0x0000000000107802 */ /* 0x000fe20000000f00 */
[----:B------:R-:W-:Y:S02]  /*5520*/  HFMA2 R12, -RZ, RZ, 0, 5.9604644775390625e-08 ;  /* 0x00000001ff0c7431 */ /* 0x000fe400000001ff */
[----:B------:R-:W-:Y:S01]  /*5530*/  IMAD.MOV.U32 R8, RZ, RZ, 0x70 ;  /* 0x00000070ff087424 */ /* 0x000fe200078e00ff */
[----:B------:R2:W3:Y:S01]  /*5540*/  LDC.64 R14, c[0x4][R16] ;  /* 0x01000000100e7b82 */ /* 0x0004e20000000a00 */
[----:B------:R-:W4:Y:S01]  /*5550*/  LDCU.64 UR6, c[0x4][0x88] ;  /* 0x01001100ff0677ac */ /* 0x000f220008000a00 */
[----:B------:R-:W-:Y:S01]  /*5560*/  IMAD.MOV.U32 R13, RZ, RZ, RZ ;  /* 0x000000ffff0d7224 */ /* 0x000fe200078e00ff */
[----:B------:R-:W2:Y:S01]  /*5570*/  LDCU.64 UR4, c[0x4][0x8] ;  /* 0x01000100ff0477ac */ /* 0x000ea20008000a00 */
[----:B-1----:R-:W-:Y:S01]  /*5580*/  MOV R5, UR9 ;  /* 0x0000000900057c02 */ /* 0x002fe20008000f00 */
[----:B------:R-:W-:Y:S01]  /*5590*/  IMAD.U32 R4, RZ, RZ, UR8 ;  /* 0x00000008ff047e24 */ /* 0x000fe2000f8e00ff */
[----:B----4-:R-:W-:Y:S01]  /*55a0*/  MOV R7, UR7 ;  /* 0x0000000700077c02 */ /* 0x010fe20008000f00 */
[----:B------:R-:W-:Y:S01]  /*55b0*/  IMAD.U32 R6, RZ, RZ, UR6 ;  /* 0x00000006ff067e24 */ /* 0x000fe2000f8e00ff */
[----:B--2---:R-:W-:Y:S01]  /*55c0*/  MOV R11, UR5 ;  /* 0x00000005000b7c02 */ /* 0x004fe20008000f00 */
[----:B------:R-:W-:Y:S02]  /*55d0*/  IMAD.U32 R10, RZ, RZ, UR4 ;  /* 0x00000004ff0a7e24 */ /* 0x000fe4000f8e00ff */
[----:B------:R-:W-:Y:S07]  /*55e0*/  LEPC R20, `(.L_x_92) ;  /* 0x000000001014794e */ /* 0x000fee0000000000 */
[----:B---3-5:R-:W-:Y:S05]  /*55f0*/  CALL.ABS.NOINC R14 ;  /* 0x000000000e007343 */ /* 0x028fea0003c00000 */
.L_x_92:
[----:B------:R-:W1:Y:S01]  /*5600*/  LDCU.64 UR8, c[0x4][0x80] ;  /* 0x01001000ff0877ac */ /* 0x000e620008000a00 */
[----:B------:R-:W2:Y:S01]  /*5610*/  LDC.64 R16, c[0x4][R16] ;  /* 0x0100000010107b82 */ /* 0x000ea20000000a00 */
[----:B------:R-:W-:Y:S02]  /*5620*/  HFMA2 R12, -RZ, RZ, 0, 5.9604644775390625e-08 ;  /* 0x00000001ff0c7431 */ /* 0x000fe400000001ff */
[----:B------:R-:W-:Y:S02]  /*5630*/  IMAD.MOV.U32 R8, RZ, RZ, 0x70 ;  /* 0x00000070ff087424 */ /* 0x000fe400078e00ff */
[----:B------:R-:W-:Y:S01]  /*5640*/  IMAD.MOV.U32 R13, RZ, RZ, RZ ;  /* 0x000000ffff0d7224 */ /* 0x000fe200078e00ff */
[----:B------:R-:W3:Y:S01]  /*5650*/  LDCU.64 UR6, c[0x4][0x88] ;  /* 0x01001100ff0677ac */ /* 0x000ee20008000a00 */
[----:B------:R-:W4:Y:S01]  /*5660*/  LDCU.64 UR4, c[0x4][0x8] ;  /* 0x01000100ff0477ac */ /* 0x000f220008000a00 */
[----:B-1----:R-:W-:Y:S02]  /*5670*/  MOV R4, UR8 ;  /* 0x0000000800047c02 */ /* 0x002fe40008000f00 */
[----:B------:R-:W-:Y:S02]  /*5680*/  MOV R5, UR9 ;  /* 0x0000000900057c02 */ /* 0x000fe40008000f00 */
[----:B---3--:R-:W-:Y:S01]  /*5690*/  MOV R7, UR7 ;  /* 0x0000000700077c02 */ /* 0x008fe20008000f00 */
[----:B------:R-:W-:Y:S01]  /*56a0*/  IMAD.U32 R6, RZ, RZ, UR6 ;  /* 0x00000006ff067e24 */ /* 0x000fe2000f8e00ff */
[----:B----4-:R-:W-:Y:S01]  /*56b0*/  MOV R11, UR5 ;  /* 0x00000005000b7c02 */ /* 0x010fe20008000f00 */
[----:B------:R-:W-:Y:S02]  /*56c0*/  IMAD.U32 R10, RZ, RZ, UR4 ;  /* 0x00000004ff0a7e24 */ /* 0x000fe4000f8e00ff */
[----:B------:R-:W-:Y:S07]  /*56d0*/  LEPC R20, `(.L_x_91) ;  /* 0x000000001014794e */ /* 0x000fee0000000000 */
[----:B--2---:R-:W-:Y:S05]  /*56e0*/  CALL.ABS.NOINC R16 ;  /* 0x0000000010007343 */ /* 0x004fea0003c00000 */
.L_x_91:
[----:B------:R-:W-:Y:S01]  /*56f0*/  ISETP.NE.U32.AND P1, PT, R190, RZ, PT ;  /* 0x000000ffbe00720c */ /* 0x000fe20003f25070 */
[----:B------:R-:W-:Y:S01]  /*5700*/  UISETP.NE.AND UP1, UPT, UR42, URZ, UPT ;  /* 0x000000ff2a00728c */ /* 0x000fe2000bf25270 */
[----:B------:R-:W-:Y:S02]  /*5710*/  ISETP.NE.U32.AND P4, PT, R186, RZ, PT ;  /* 0x000000ffba00720c */ /* 0x000fe40003f85070 */
[----:B------:R-:W-:Y:S02]  /*5720*/  ISETP.NE.AND.EX P1, PT, R191, RZ, PT, P1 ;  /* 0x000000ffbf00720c */ /* 0x000fe40003f25310 */
[----:B------:R-:W-:Y:S02]  /*5730*/  PLOP3.LUT P2, PT, PT, PT, PT, 0x8, 0x80 ;  /* 0x000000000080781c */ /* 0x000fe40003f4e170 */
[----:B------:R-:W-:Y:S02]  /*5740*/  PLOP3.LUT P0, PT, PT, PT, UP1, 0x80, 0x8 ;  /* 0x000000000008781c */ /* 0x000fe40003f0f018 */
[----:B------:R-:W-:Y:S02]  /*5750*/  ISETP.NE.AND.EX P4, PT, R187, RZ, PT, P4 ;  /* 0x000000ffbb00720c */ /* 0x000fe40003f85340 */
[----:B------:R-:W1:Y:S09]  /*5760*/  @UP1 LDCU.64 UR4, c[0x0][0x888] ;  /* 0x00011100ff0417ac */ /* 0x000e720008000a00 */
[----:B------:R-:W-:Y:S01]  /*5770*/  @P0 PLOP3.LUT P2, PT, P1, PT, PT, 0x80, 0x8 ;  /* 0x000000000008081c */ /* 0x000fe20000f4f070 */
[----:B-1----:R-:W-:Y:S04]  /*5780*/  @UP1 UISETP.NE.U32.AND UP0, UPT, UR4, URZ, UPT ;  /* 0x000000ff0400128c */ /* 0x002fe8000bf05070 */
[----:B------:R-:W-:Y:S04]  /*5790*/  @UP1 UISETP.NE.AND.EX UP0, UPT, UR5, URZ, UPT, UP0 ;  /* 0x000000ff0500128c */ /* 0x000fe8000bf05300 */
[----:B------:R-:W-:Y:S01]  /*57a0*/  @UP1 USEL UR4, URZ, 0xffffffff, UP0 ;  /* 0xffffffffff041887 */ /* 0x000fe20008000000 */
[----:B------:R-:W-:Y:S11]  /*57b0*/  @!P1 BRA `(.L_x_93) ;  /* 0x00000000002c9947 */ /* 0x000ff60003800000 */
[----:B------:R-:W-:Y:S01]  /*57c0*/  ISETP.NE.U32.AND P3, PT, R188, RZ, PT ;  /* 0x000000ffbc00720c */ /* 0x000fe20003f65070 */
[----:B------:R-:W-:Y:S03]  /*57d0*/  IMAD.MOV.U32 R206, RZ, RZ, 0x1 ;  /* 0x00000001ffce7424 */ /* 0x000fe600078e00ff */
[----:B------:R-:W-:Y:S11]  /*57e0*/  ISETP.NE.AND.EX P3, PT, R189, RZ, PT, P3 ;  /* 0x000000ffbd00720c */ /* 0x000ff60003f65330 */
[----:B------:R-:W-:Y:S02]  /*57f0*/  @!UPT UIADD3 URZ, UPT, UPT, URZ, URZ, URZ ;  /* 0x000000fffffff290 */ /* 0x000fe4000fffe0ff */
[----:B------:R-:W1:Y:S01]  /*5800*/  @P3 LDC.64 R4, c[0x0][0x888] ;  /* 0x00022200ff043b82 */ /* 0x000e620000000a00 */
[----:B------:R-:W-:Y:S04]  /*5810*/  @P3 IMAD R0, R190, UR36, RZ ;  /* 0x00000024be003c24 */ /* 0x000fe8000f8e02ff */
[----:B-1----:R-:W-:Y:S04]  /*5820*/  @P3 IMAD.WIDE R4, R0, 0x4, R4 ;  /* 0x0000000400043825 */ /* 0x002fe800078e0204 */
[----:B------:R-:W-:Y:S01]  /*5830*/  HFMA2 R0, -RZ, RZ, 0, 5.9604644775390625e-08 ;  /* 0x00000001ff007431 */ /* 0x000fe200000001ff */
[----:B-----5:R1:W5:Y:S04]  /*5840*/  @P3 LDG.E R101, desc[UR46][R4.64] ;  /* 0x0000002e04653981 */ /* 0x020368000c1e1900 */
[----:B------:R-:W-:Y:S01]  /*5850*/  @!P3 PRMT R206, R0, 0x7610, R206 ;  /* 0x0000761000ceb816 */ /* 0x000fe200000000ce */
[----:B-1----:R-:W2:Y:S06]  /*5860*/  @!P3 LDC R101, c[0x0][0x880] ;  /* 0x00022000ff65bb82 */ /* 0x002eac0000000800 */
.L_x_93:
[----:B------:R-:W-:Y:S05]  /*5870*/  @!P4 BRA `(.L_x_94) ;  /* 0x000000000020c947 */ /* 0x000fea0003800000 */
[----:B------:R-:W-:Y:S04]  /*5880*/  ISETP.NE.U32.AND P3, PT, R184, RZ, PT ;  /* 0x000000ffb800720c */ /* 0x000fe80003f65070 */
[----:B------:R-:W-:Y:S11]  /*5890*/  ISETP.NE.AND.EX P3, PT, R185, RZ, PT, P3 ;  /* 0x000000ffb900720c */ /* 0x000ff60003f65330 */
[----:B------:R-:W-:Y:S02]  /*58a0*/  @!UPT UIADD3 URZ, UPT, UPT, URZ, URZ, URZ ;  /* 0x000000fffffff290 */ /* 0x000fe4000fffe0ff */
[----:B------:R-:W1:Y:S01]  /*58b0*/  @P3 LDC.64 R4, c[0x0][0x8a8] ;  /* 0x00022a00ff043b82 */ /* 0x000e620000000a00 */
[----:B------:R-:W-:Y:S04]  /*58c0*/  @P3 IMAD R0, R186, UR36, RZ ;  /* 0x00000024ba003c24 */ /* 0x000fe8000f8e02ff */
[----:B-1----:R-:W-:Y:S05]  /*58d0*/  @P3 IMAD.WIDE R4, R0, 0x4, R4 ;  /* 0x0000000400043825 */ /* 0x002fea00078e0204 */
[----:B-----5:R1:W5:Y:S02]  /*58e0*/  @P3 LDG.E R96, desc[UR46][R4.64] ;  /* 0x0000002e04603981 */ /* 0x020364000c1e1900 */
[----:B-1----:R-:W3:Y:S02]  /*58f0*/  @!P3 LDC R96, c[0x0][0x8a0] ;  /* 0x00022800ff60bb82 */ /* 0x002ee40000000800 */
.L_x_94:
[----:B--2--5:R-:W-:Y:S01]  /*5900*/  @P0 FSETP.NEU.AND P4, PT, R101, RZ, PT ;  /* 0x000000ff6500020b */ /* 0x024fe20003f8d000 */
[----:B------:R-:W-:Y:S01]  /*5910*/  IMAD.U32 R4, RZ, RZ, UR4 ;  /* 0x00000004ff047e24 */ /* 0x000fe2000f8e00ff */
[----:B------:R-:W-:Y:S01]  /*5920*/  @P0 LOP3.LUT P3, RZ, R206, 0xff, RZ, 0xc0, !PT ;  /* 0x000000ffceff0812 */ /* 0x000fe2000786c0ff */
[----:B------:R-:W-:Y:S01]  /*5930*/  BSSY B1, `(.L_x_95) ;  /* 0x0000063000017945 */ /* 0x000fe20003800000 */
[----:B------:R-:W-:Y:S02]  /*5940*/  @P0 SEL R5, RZ, 0xffffffff, P4 ;  /* 0xffffffffff050807 */ /* 0x000fe40002000000 */
[----:B------:R-:W-:Y:S02]  /*5950*/  CS2R R182, SRZ ;  /* 0x0000000000b67805 */ /* 0x000fe4000001ff00 */
[----:B------:R-:W-:Y:S02]  /*5960*/  LEA R16, R99, UR37, 0x3 ;  /* 0x0000002563107c11 */ /* 0x000fe4000f8e18ff */
[----:B------:R-:W-:Y:S02]  /*5970*/  CS2R R180, SRZ ;  /* 0x0000000000b47805 */ /* 0x000fe4000001ff00 */
[----:B------:R-:W-:Y:S02]  /*5980*/  @P2 SEL R5, R4, R5, !P3 ;  /* 0x0000000504052207 */ /* 0x000fe40005800000 */
[----:B------:R-:W-:Y:S02]  /*5990*/  CS2R R174, SRZ ;  /* 0x0000000000ae7805 */ /* 0x000fe4000001ff00 */
[----:B------:R-:W-:Y:S02]  /*59a0*/  LOP3.LUT R4, R217, 0x1, RZ, 0x3c, !PT ;  /* 0x00000001d9047812 */ /* 0x000fe400078e3cff */
[----:B------:R-:W-:Y:S02]  /*59b0*/  CS2R R172, SRZ ;  /* 0x0000000000ac7805 */ /* 0x000fe4000001ff00 */
[----:B------:R-:W-:Y:S02]  /*59c0*/  @P0 LOP3.LUT R5, R5, 0x1, RZ, 0xc0, !PT ;  /* 0x0000000105050812 */ /* 0x000fe400078ec0ff */
[----:B------:R-:W-:Y:S02]  /*59d0*/  CS2R R166, SRZ ;  /* 0x0000000000a67805 */ /* 0x000fe4000001ff00 */
[----:B------:R-:W-:Y:S02]  /*59e0*/  SHF.L.U32 R3, R216, 0x1f, RZ ;  /* 0x0000001fd8037819 */ /* 0x000fe400000006ff */
[----:B------:R-:W-:Y:S02]  /*59f0*/  CS2R R164, SRZ ;  /* 0x0000000000a47805 */ /* 0x000fe4000001ff00 */
[----:B------:R-:W-:Y:S01]  /*5a00*/  ISETP.NE.U32.OR P5, PT, R5, 0x1, !P0 ;  /* 0x000000010500780c */ /* 0x000fe200047a5470 */
[----:B------:R-:W-:Y:S01]  /*5a10*/  IMAD.U32 R5, RZ, RZ, UR39 ;  /* 0x00000027ff057e24 */ /* 0x000fe2000f8e00ff */
[----:B------:R-:W-:Y:S02]  /*5a20*/  PLOP3.LUT P3, PT, PT, PT, PT, 0x8, 0x80 ;  /* 0x000000000080781c */ /* 0x000fe40003f6e170 */
[----:B------:R-:W-:Y:S02]  /*5a30*/  CS2R R158, SRZ ;  /* 0x00000000009e7805 */ /* 0x000fe4000001ff00 */
[----:B------:R-:W-:Y:S01]  /*5a40*/  P2R R222, PR, RZ, 0x20 ;  /* 0x00000020ffde7803 */ /* 0x000fe20000000000 */
[C---:B------:R-:W-:Y:S01]  /*5a50*/  IMAD R220, R5.reuse, 0x2800, R210 ;  /* 0x0000280005dc7824 */ /* 0x040fe200078e02d2 */
[----:B------:R-:W-:Y:S02]  /*5a60*/  LEA R0, R5, UR37, 0x3 ;  /* 0x0000002505007c11 */ /* 0x000fe4000f8e18ff */
[----:B------:R-:W-:Y:S02]  /*5a70*/  CS2R R156, SRZ ;  /* 0x00000000009c7805 */ /* 0x000fe4000001ff00 */
[----:B------:R-:W-:Y:S02]  /*5a80*/  CS2R R150, SRZ ;  /* 0x0000000000967805 */ /* 0x000fe4000001ff00 */
[----:B------:R-:W-:Y:S02]  /*5a90*/  CS2R R148, SRZ ;  /* 0x0000000000947805 */ /* 0x000fe4000001ff00 */
[----:B------:R-:W-:Y:S02]  /*5aa0*/  LEA R220, R220, UR37, 0x1 ;  /* 0x00000025dcdc7c11 */ /* 0x000fe4000f8e08ff */
[----:B------:R-:W-:Y:S02]  /*5ab0*/  CS2R R142, SRZ ;  /* 0x00000000008e7805 */ /* 0x000fe4000001ff00 */
[----:B------:R-:W-:Y:S02]  /*5ac0*/  CS2R R140, SRZ ;  /* 0x00000000008c7805 */ /* 0x000fe4000001ff00 */
[----:B------:R-:W-:Y:S02]  /*5ad0*/  @P5 SHF.L.U32 R7, R4, 0x1f, RZ ;  /* 0x0000001f04075819 */ /* 0x000fe400000006ff */
[----:B------:R-:W-:Y:S02]  /*5ae0*/  CS2R R134, SRZ ;  /* 0x0000000000867805 */ /* 0x000fe4000001ff00 */
[----:B------:R-:W-:Y:S02]  /*5af0*/  CS2R R132, SRZ ;  /* 0x0000000000847805 */ /* 0x000fe4000001ff00 */
[----:B------:R-:W-:Y:S01]  /*5b00*/  CS2R R126, SRZ ;  /* 0x00000000007e7805 */ /* 0x000fe2000001ff00 */
[----:B------:R-:W1:Y:S01]  /*5b10*/  @P5 SYNCS.PHASECHK.TRANS64.TRYWAIT P0, [R0+URZ+0xe0], R7 ;  /* 0x0000e007000055a7 */ /* 0x000e6200080011ff */
[----:B------:R-:W-:Y:S02]  /*5b20*/  CS2R R124, SRZ ;  /* 0x00000000007c7805 */ /* 0x000fe4000001ff00 */
[----:B------:R-:W-:Y:S02]  /*5b30*/  CS2R R118, SRZ ;  /* 0x0000000000767805 */ /* 0x000fe4000001ff00 */
[----:B------:R-:W-:Y:S02]  /*5b40*/  CS2R R116, SRZ ;  /* 0x0000000000747805 */ /* 0x000fe4000001ff00 */
[----:B------:R-:W-:Y:S02]  /*5b50*/  CS2R R110, SRZ ;  /* 0x00000000006e7805 */ /* 0x000fe4000001ff00 */
[----:B------:R-:W-:Y:S01]  /*5b60*/  CS2R R108, SRZ ;  /* 0x00000000006c7805 */ /* 0x000fe2000001ff00 */
[----:B------:R-:W-:Y:S01]  /*5b70*/  VIADD R196, R220, 0x200 ;  /* 0x00000200dcc47836 */ /* 0x000fe20000000000 */
[----:B------:R2:W4:Y:S01]  /*5b80*/  SYNCS.PHASECHK.TRANS64.TRYWAIT P2, [R16+URZ+0x130], R3 ;  /* 0x00013003100075a7 */ /* 0x00052200080411ff */
[----:B-1----:R-:W-:Y:S01]  /*5b90*/  @P5 PLOP3.LUT P3, PT, P0, PT, PT, 0x8, 0x80 ;  /* 0x000000000080581c */ /* 0x002fe2000076e170 */
[----:B------:R-:W-:Y:S01]  /*5ba0*/  @!UPT UIADD3 URZ, UPT, UPT, URZ, URZ, URZ ;  /* 0x000000fffffff290 */ /* 0x000fe2000fffe0ff */
[----:B--2---:R-:W-:Y:S11]  /*5bb0*/  @!P5 BRA `(.L_x_96) ;  /* 0x0000000000e8d947 */ /* 0x004ff60003800000 */
[----:B------:R-:W-:Y:S01]  /*5bc0*/  FSETP.NEU.AND P0, PT, R101, RZ, PT ;  /* 0x000000ff6500720b */ /* 0x000fe20003f0d000 */
[----:B------:R-:W-:Y:S03]  /*5bd0*/  BSSY B0, `(.L_x_97) ;  /* 0x000000d000007945 */ /* 0x000fe60003800000 */
[----:B------:R-:W-:Y:S02]  /*5be0*/  SEL R5, RZ, 0xffffffff, P0 ;  /* 0xffffffffff057807 */ /* 0x000fe40000000000 */
[----:B------:R-:W-:Y:S04]  /*5bf0*/  ISETP.NE.U32.AND P0, PT, RZ, UR40, PT ;  /* 0x00000028ff007c0c */ /* 0x000fe8000bf05070 */
[----:B------:R-:W-:Y:S04]  /*5c00*/  ISETP.NE.AND.EX P0, PT, RZ, UR41, PT, P0 ;  /* 0x00000029ff007c0c */ /* 0x000fe8000bf05300 */
[----:B------:R-:W-:Y:S02]  /*5c10*/  SEL R6, RZ, 0xffffffff, P0 ;  /* 0xffffffffff067807 */ /* 0x000fe40000000000 */
[----:B------:R-:W-:Y:S04]  /*5c20*/  LOP3.LUT P0, RZ, R206, 0xff, RZ, 0xc0, !PT ;  /* 0x000000ffceff7812 */ /* 0x000fe8000780c0ff */
[----:B------:R-:W-:Y:S02]  /*5c30*/  @P1 SEL R5, R6, R5, !P0 ;  /* 0x0000000506051207 */ /* 0x000fe40004000000 */
[----:B------:R-:W-:Y:S02]  /*5c40*/  PLOP3.LUT P0, PT, PT, PT, PT, 0x8, 0x80 ;  /* 0x000000000080781c */ /* 0x000fe40003f0e170 */
[----:B------:R-:W-:Y:S01]  /*5c50*/  LOP3.LUT R5, R5, 0x1, RZ, 0xc0, !PT ;  /* 0x0000000105057812 */ /* 0x000fe200078ec0ff */
[----:B------:R-:W-:Y:S10]  /*5c60*/  @!P3 BRA `(.L_x_98) ;  /* 0x00000000000cb947 */ /* 0x000ff40003800000 */
[----:B------:R-:W-:Y:S04]  /*5c70*/  SHF.L.U32 R7, R4, 0x1f, RZ ;  /* 0x0000001f04077819 */ /* 0x000fe800000006ff */
[----:B------:R-:W1:Y:S02]  /*5c80*/  SYNCS.PHASECHK.TRANS64.TRYWAIT P1, [R0+URZ+0xe0], R7 ;  /* 0x0000e007000075a7 */ /* 0x000e6400080211ff */
[----:B-1----:R-:W-:Y:S05]  /*5c90*/  @!P1 BRA `(.L_x_99) ;  /* 0x0000002c00e89947 */ /* 0x002fea0003800000 */
.L_x_98:
[----:B------:R-:W-:Y:S05]  /*5ca0*/  BSYNC B0 ;  /* 0x0000000000007941 */ /* 0x000fea0003800000 */
.L_x_97:
[----:B------:R-:W-:Y:S02]  /*5cb0*/  ISETP.NE.U32.AND P1, PT, R5, 0x1, PT ;  /* 0x000000010500780c */ /* 0x000fe40003f25070 */
[----:B------:R-:W-:Y:S02]  /*5cc0*/  CS2R R118, SRZ ;  /* 0x0000000000767805 */ /* 0x000fe4000001ff00 */
[----:B------:R-:W-:Y:S02]  /*5cd0*/  ISETP.NE.AND P3, PT, R212, RZ, PT ;  /* 0x000000ffd400720c */ /* 0x000fe40003f65270 */
[----:B------:R-:W-:Y:S02]  /*5ce0*/  CS2R R116, SRZ ;  /* 0x0000000000747805 */ /* 0x000fe4000001ff00 */
[----:B------:R-:W-:Y:S02]  /*5cf0*/  CS2R R134, SRZ ;  /* 0x0000000000867805 */ /* 0x000fe4000001ff00 */
[----:B------:R-:W-:Y:S02]  /*5d00*/  CS2R R132, SRZ ;  /* 0x0000000000847805 */ /* 0x000fe4000001ff00 */
[----:B------:R-:W-:Y:S02]  /*5d10*/  CS2R R150, SRZ ;  /* 0x0000000000967805 */ /* 0x000fe4000001ff00 */
[----:B------:R-:W-:Y:S02]  /*5d20*/  CS2R R148, SRZ ;  /* 0x0000000000947805 */ /* 0x000fe4000001ff00 */
[----:B------:R-:W-:Y:S02]  /*5d30*/  CS2R R166, SRZ ;  /* 0x0000000000a67805 */ /* 0x000fe4000001ff00 */
[----:B------:R-:W-:Y:S01]  /*5d40*/  CS2R R164, SRZ ;  /* 0x0000000000a47805 */ /* 0x000fe2000001ff00 */
[----:B------:R-:W-:Y:S01]  /*5d50*/  IMAD.MOV.U32 R183, RZ, RZ, RZ ;  /* 0x000000ffffb77224 */ /* 0x000fe200078e00ff */
[----:B------:R-:W-:Y:S02]  /*5d60*/  CS2R R180, SRZ ;  /* 0x0000000000b47805 */ /* 0x000fe4000001ff00 */
[----:B------:R-:W-:Y:S02]  /*5d70*/  CS2R R110, SRZ ;  /* 0x00000000006e7805 */ /* 0x000fe4000001ff00 */
[----:B------:R-:W-:Y:S02]  /*5d80*/  @P1 PLOP3.LUT P0, PT, P3, PT, PT, 0x80, 0x8 ;  /* 0x000000000008181c */ /* 0x000fe40001f0f070 */
[----:B------:R-:W-:Y:S02]  /*5d90*/  CS2R R108, SRZ ;  /* 0x00000000006c7805 */ /* 0x000fe4000001ff00 */
[----:B------:R-:W-:Y:S02]  /*5da0*/  CS2R R126, SRZ ;  /* 0x00000000007e7805 */ /* 0x000fe4000001ff00 */
[----:B------:R-:W-:Y:S02]  /*5db0*/  CS2R R124, SRZ ;  /* 0x00000000007c7805 */ /* 0x000fe4000001ff00 */
[----:B------:R-:W-:Y:S02]  /*5dc0*/  CS2R R142, SRZ ;  /* 0x00000000008e7805 */ /* 0x000fe4000001ff00 */
[----:B------:R-:W-:Y:S02]  /*5dd0*/  CS2R R140, SRZ ;  /* 0x00000000008c7805 */ /* 0x000fe4000001ff00 */
[----:B------:R-:W-:Y:S01]  /*5de0*/  CS2R R158, SRZ ;  /* 0x00000000009e7805 */ /* 0x000fe2000001ff00 */
[----:B------:R2:W2:Y:S01]  /*5df0*/  @P1 LDS.128 R108, [R220+0x200] ;  /* 0x00020000dc6c1984 */ /* 0x0004a20000000c00 */
[----:B------:R-:W-:Y:S02]  /*5e00*/  CS2R R156, SRZ ;  /* 0x00000000009c7805 */ /* 0x000fe4000001ff00 */
[----:B------:R-:W-:Y:S02]  /*5e10*/  CS2R R174, SRZ ;  /* 0x0000000000ae7805 */ /* 0x000fe4000001ff00 */
[----:B------:R-:W-:Y:S01]  /*5e20*/  CS2R R172, SRZ ;  /* 0x0000000000ac7805 */ /* 0x000fe2000001ff00 */
[----:B------:R2:W2:Y:S01]  /*5e30*/  @P1 LDS.128 R124, [R220+0x1200] ;  /* 0x00120000dc7c1984 */ /* 0x0004a20000000c00 */
[C---:B-1----:R-:W-:Y:S02]  /*5e40*/  @P1 VIADD R7, R220.reuse, 0x210 ;  /* 0x00000210dc071836 */ /* 0x042fe40000000000 */
[C---:B------:R-:W-:Y:S01]  /*5e50*/  @P1 VIADD R6, R220.reuse, 0x1210 ;  /* 0x00001210dc061836 */ /* 0x040fe20000000000 */
[----:B------:R1:W1:Y:S01]  /*5e60*/  @P1 LDS.128 R140, [R220+0x2200] ;  /* 0x00220000dc8c1984 */ /* 0x0002620000000c00 */
[C---:B------:R-:W-:Y:S02]  /*5e70*/  @P1 VIADD R5, R220.reuse, 0x2210 ;  /* 0x00002210dc051836 */ /* 0x040fe40000000000 */
[C---:B------:R-:W-:Y:S01]  /*5e80*/  @P1 VIADD R4, R220.reuse, 0x3210 ;  /* 0x00003210dc041836 */ /* 0x040fe20000000000 */
[----:B------:R1:W1:Y:S01]  /*5e90*/  @P1 LDS.128 R156, [R220+0x3200] ;  /* 0x00320000dc9c1984 */ /* 0x0002620000000c00 */
[----:B------:R-:W-:Y:S02]  /*5ea0*/  @P1 VIADD R0, R220, 0x4210 ;  /* 0x00004210dc001836 */ /* 0x000fe40000000000 */
[C---:B------:R-:W-:Y:S01]  /*5eb0*/  @P0 VIADD R7, R196.reuse, 0xfffffff0 ;  /* 0xfffffff0c4070836 */ /* 0x040fe20000000000 */
[----:B------:R1:W1:Y:S01]  /*5ec0*/  @P1 LDS.128 R172, [R220+0x4200] ;  /* 0x00420000dcac1984 */ /* 0x0002620000000c00 */
[C---:B------:R-:W-:Y:S02]  /*5ed0*/  @P0 VIADD R6, R196.reuse, 0xff0 ;  /* 0x00000ff0c4060836 */ /* 0x040fe40000000000 */
[C---:B------:R-:W-:Y:S01]  /*5ee0*/  @P0 VIADD R5, R196.reuse, 0x1ff0 ;  /* 0x00001ff0c4050836 */ /* 0x040fe20000000000 */
[----:B------:R1:W1:Y:S01]  /*5ef0*/  @P1 LDS.128 R116, [R7] ;  /* 0x0000000007741984 */ /* 0x0002620000000c00 */
[C---:B------:R-:W-:Y:S02]  /*5f00*/  @P0 VIADD R4, R196.reuse, 0x2ff0 ;  /* 0x00002ff0c4040836 */ /* 0x040fe40000000000 */
[----:B------:R-:W-:Y:S01]  /*5f10*/  @P0 VIADD R0, R196, 0x3ff0 ;  /* 0x00003ff0c4000836 */ /* 0x000fe20000000000 */
[----:B------:R1:W1:Y:S04]  /*5f20*/  @P1 LDS.128 R132, [R6] ;  /* 0x0000000006841984 */ /* 0x0002680000000c00 */
[----:B------:R1:W1:Y:S04]  /*5f30*/  @P1 LDS.128 R148, [R5] ;  /* 0x0000000005941984 */ /* 0x0002680000000c00 */
[----:B------:R1:W1:Y:S04]  /*5f40*/  @P1 LDS.128 R164, [R4] ;  /* 0x0000000004a41984 */ /* 0x0002680000000c00 */
[----:B------:R1:W1:Y:S02]  /*5f50*/  @P1 LDS.128 R180, [R0] ;  /* 0x0000000000b41984 */ /* 0x0002640000000c00 */
.L_x_96:
[----:B------:R-:W-:Y:S05]  /*5f60*/  BSYNC B1 ;  /* 0x0000000000017941 */ /* 0x000fea0003800000 */
.L_x_95:
[----:B------:R-:W-:Y:S05]  /*5f70*/  IMAD R98, R99, 0x50, R2 ;  /* 0x0000005063627824 */ /* 0x000fea00078e0202 */
[----:B-1----:R-:W-:Y:S04]  /*5f80*/  SHF.R.U32.HI R0, RZ, 0x15, R98 ;  /* 0x00000015ff007819 */ /* 0x002fe80000011662 */
[----:B------:R-:W-:Y:S01]  /*5f90*/  LOP3.LUT P0, RZ, R0, 0x3, R211, 0x48, !PT ;  /* 0x0000000300ff7812 */ /* 0x000fe200078048d3 */
[----:B------:R-:W-:Y:S01]  /*5fa0*/  @!UPT UIADD3 URZ, UPT, UPT, URZ, URZ, URZ ;  /* 0x000000fffffff290 */ /* 0x000fe2000fffe0ff */
[----:B----4-:R-:W-:Y:S11]  /*5fb0*/  @P2 BRA `(.L_x_100) ;  /* 0x0000000000082947 */ /* 0x010ff60003800000 */
[----:B------:R-:W1:Y:S02]  /*5fc0*/  SYNCS.PHASECHK.TRANS64.TRYWAIT P1, [R16+URZ+0x130], R3 ;  /* 0x00013003100075a7 */ /* 0x000e6400080211ff */
[----:B-1----:R-:W-:Y:S05]  /*5fd0*/  @!P1 BRA `(.L_x_101) ;  /* 0x0000002c002c9947 */ /* 0x002fea0003800000 */
.L_x_100:
[----:B------:R-:W-:Y:S05]  /*5fe0*/  @!P0 BRA `(.L_x_102) ;  /* 0x0000000000408947 */ /* 0x000fea0003800000 */
[----:B------:R-:W4:Y:S01]  /*5ff0*/  LDCU.64 UR8, c[0x4][0x70] ;  /* 0x01000e00ff0877ac */ /* 0x000f220008000a00 */
[----:B------:R-:W-:Y:S01]  /*6000*/  MOV R15, 0x0 ;  /* 0x00000000000f7802 */ /* 0x000fe20000000f00 */
[----:B------:R-:W-:Y:S02]  /*6010*/  HFMA2 R12, -RZ, RZ, 0, 5.9604644775390625e-08 ;  /* 0x00000001ff0c7431 */ /* 0x000fe400000001ff */
[----:B------:R-:W-:Y:S02]  /*6020*/  IMAD.MOV.U32 R8, RZ, RZ, 0x192 ;  /* 0x00000192ff087424 */ /* 0x000fe400078e00ff */
[----:B------:R-:W-:Y:S01]  /*6030*/  IMAD.MOV.U32 R13, RZ, RZ, RZ ;  /* 0x000000ffff0d7224 */ /* 0x000fe200078e00ff */
[----:B------:R-:W5:Y:S01]  /*6040*/  LDCU.64 UR6, c[0x4][0x78] ;  /* 0x01000f00ff0677ac */ /* 0x000f620008000a00 */
[----:B------:R-:W1:Y:S01]  /*6050*/  LDC.64 R14, c[0x4][R15] ;  /* 0x010000000f0e7b82 */ /* 0x000e620000000a00 */
[----:B------:R-:W2:Y:S01]  /*6060*/  LDCU.64 UR4, c[0x4][0x10] ;  /* 0x01000200ff0477ac */ /* 0x000ea20008000a00 */
[----:B----4-:R-:W-:Y:S01]  /*6070*/  MOV R5, UR9 ;  /* 0x0000000900057c02 */ /* 0x010fe20008000f00 */
[----:B------:R-:W-:Y:S01]  /*6080*/  IMAD.U32 R4, RZ, RZ, UR8 ;  /* 0x00000008ff047e24 */ /* 0x000fe2000f8e00ff */
[----:B-----5:R-:W-:Y:S01]  /*6090*/  MOV R7, UR7 ;  /* 0x0000000700077c02 */ /* 0x020fe20008000f00 */
[----:B------:R-:W-:Y:S01]  /*60a0*/  IMAD.U32 R6, RZ, RZ, UR6 ;  /* 0x00000006ff067e24 */ /* 0x000fe2000f8e00ff */
[----:B--2---:R-:W-:Y:S01]  /*60b0*/  MOV R11, UR5 ;  /* 0x00000005000b7c02 */ /* 0x004fe20008000f00 */
[----:B------:R-:W-:Y:S02]  /*60c0*/  IMAD.U32 R10, RZ, RZ, UR4 ;  /* 0x00000004ff0a7e24 */ /* 0x000fe4000f8e00ff */
[----:B------:R-:W-:Y:S07]  /*60d0*/  LEPC R20, `(.L_x_102) ;  /* 0x000000001014794e */ /* 0x000fee0000000000 */
[----:B-1-3--:R-:W-:Y:S05]  /*60e0*/  CALL.ABS.NOINC R14 ;  /* 0x000000000e007343 */ /* 0x00afea0003c00000 */
.L_x_102:
[----:B------:R-:W-:Y:S05]  /*60f0*/  WARPSYNC.ALL ;  /* 0x0000000000007948 */ /* 0x000fea0003800000 */
[C---:B------:R-:W-:Y:S01]  /*6100*/  R2UR UR4, R98.reuse ;  /* 0x00000000620472ca */ /* 0x040fe200000e0000 */
[----:B------:R-:W-:Y:S05]  /*6110*/  VIADD R0, R98, 0x10 ;  /* 0x0000001062007836 */ /* 0x000fea0000000000 */
[----:B------:R-:W-:Y:S04]  /*6120*/  SHF.R.U32.HI R0, RZ, 0x15, R0 ;  /* 0x00000015ff007819 */ /* 0x000fe80000011600 */
[----:B------:R-:W-:Y:S03]  /*6130*/  LOP3.LUT P0, RZ, R0, 0x3, R211, 0x48, !PT ;  /* 0x0000000300ff7812 */ /* 0x000fe600078048d3 */
[----:B------:R-:W4:Y:S10]  /*6140*/  LDTM.x16 R72, tmem[UR4] ;  /* 0x00000004004879ee */ /* 0x000f340008240000 */
[----:B----4-:R-:W-:Y:S05]  /*6150*/  @!P0 BRA `(.L_x_103) ;  /* 0x0000000000408947 */ /* 0x010fea0003800000 */
        /* <DEDUP_REMOVED lines=16> */
.L_x_103:
[----:B------:R-:W-:Y:S05]  /*6260*/  WARPSYNC.ALL ;  /* 0x0000000000007948 */ /* 0x000fea0003800000 */
[C---:B------:R-:W-:Y:S01]  /*6270*/  R2UR UR4, R98.reuse ;  /* 0x00000000620472ca */ /* 0x040fe200000e0000 */
[----:B------:R-:W-:Y:S05]  /*6280*/  VIADD R0, R98, 0x20 ;  /* 0x0000002062007836 */ /* 0x000fea0000000000 */
[----:B------:R-:W-:Y:S04]  /*6290*/  SHF.R.U32.HI R0, RZ, 0x15, R0 ;  /* 0x00000015ff007819 */ /* 0x000fe80000011600 */
[----:B------:R-:W-:Y:S03]  /*62a0*/  LOP3.LUT P0, RZ, R0, 0x3, R211, 0x48, !PT ;  /* 0x0000000300ff7812 */ /* 0x000fe600078048d3 */
[----:B------:R-:W4:Y:S10]  /*62b0*/  LDTM.x16 R56, tmem[UR4+0x10] ;  /* 0x00001004003879ee */ /* 0x000f340008240000 */
        /* <DEDUP_REMOVED lines=17> */
.L_x_104:
        /* <DEDUP_REMOVED lines=23> */
.L_x_105:
        /* <DEDUP_REMOVED lines=23> */
.L_x_106:
[----:B------:R-:W-:Y:S01]  /*66b0*/  ISETP.NE.AND P0, PT, R218, RZ, PT ;  /* 0x000000ffda00720c */ /* 0x000fe20003f05270 */
[----:B------:R-:W-:Y:S05]  /*66c0*/  WARPSYNC.ALL ;  /* 0x0000000000007948 */ /* 0x000fea0003800000 */
[----:B------:R-:W-:Y:S01]  /*66d0*/  R2UR UR5, R16 ;  /* 0x00000000100572ca */ /* 0x000fe200000e0000 */
[--C-:B--2---:R-:W-:Y:S01]  /*66e0*/  HADD2.F32 R100, -RZ, R108.reuse.H0_H0 ;  /* 0x2000006cff647230 */ /* 0x104fe20000004100 */
[----:B------:R-:W-:Y:S01]  /*66f0*/  R2UR UR4, R98 ;  /* 0x00000000620472ca */ /* 0x000fe200000e0000 */
[----:B------:R-:W-:Y:S01]  /*6700*/  HADD2.F32 R102, -RZ, R108.H1_H1 ;  /* 0x3000006cff667230 */ /* 0x000fe20000004100 */
[----:B------:R-:W-:Y:S01]  /*6710*/  ISETP.NE.AND P6, PT, R212, RZ, PT ;  /* 0x000000ffd400720c */ /* 0x000fe20003fc5270 */
[--C-:B------:R-:W-:Y:S01]  /*6720*/  HADD2.F32 R103, -RZ, R109.reuse.H0_H0 ;  /* 0x2000006dff677230 */ /* 0x100fe20000004100 */
[C---:B------:R-:W-:Y:S01]  /*6730*/  IADD3 R224, PT, PT, R220.reuse, 0x210, RZ ;  /* 0x00000210dce07810 */ /* 0x040fe20007ffe0ff */
[----:B------:R-:W-:Y:S01]  /*6740*/  HADD2.F32 R104, -RZ, R109.H1_H1 ;  /* 0x3000006dff687230 */ /* 0x000fe20000004100 */
[----:B------:R-:W-:Y:S01]  /*6750*/  IADD3 R223, PT, PT, R220, 0x1210, RZ ;  /* 0x00001210dcdf7810 */ /* 0x000fe20007ffe0ff */
[--C-:B------:R-:W-:Y:S02]  /*6760*/  HADD2.F32 R105, -RZ, R110.reuse.H0_H0 ;  /* 0x2000006eff697230 */ /* 0x100fe40000004100 */
[C---:B---3--:R-:W-:Y:S01]  /*6770*/  FMUL R0, R96.reuse, R72 ;  /* 0x0000004860007220 */ /* 0x048fe20000400000 */
[----:B------:R-:W-:Y:S02]  /*6780*/  HADD2.F32 R106, -RZ, R110.H1_H1 ;  /* 0x3000006eff6a7230 */ /* 0x000fe40000004100 */
[----:B-1----:R-:W-:Y:S01]  /*6790*/  FMUL R3, R96, R73 ;  /* 0x0000004960037220 */ /* 0x002fe20000400000 */
[--C-:B------:R-:W-:Y:S02]  /*67a0*/  HADD2.F32 R107, -RZ, R111.reuse.H0_H0 ;  /* 0x2000006fff6b7230 */ /* 0x100fe40000004100 */
[C---:B------:R-:W-:Y:S01]  /*67b0*/  FFMA R0, R101.reuse, R100, R0 ;  /* 0x0000006465007223 */ /* 0x040fe20000000000 */
[----:B------:R-:W-:Y:S01]  /*67c0*/  HADD2.F32 R108, -RZ, R111.H1_H1 ;  /* 0x3000006fff6c7230 */ /* 0x000fe20000004100 */
[----:B------:R-:W1:Y:S01]  /*67d0*/  LDTM.x16 R4, tmem[UR4+0x40] ;  /* 0x00004004000479ee */ /* 0x000e620008240000 */
[--C-:B------:R-:W-:Y:S01]  /*67e0*/  HADD2.F32 R109, -RZ, R116.reuse.H0_H0 ;  /* 0x20000074ff6d7230 */ /* 0x100fe20000004100 */
[----:B------:R-:W-:Y:S01]  /*67f0*/  NOP ;  /* 0x0000000000007918 */ /* 0x000fe20000000000 */
[----:B------:R-:W-:Y:S01]  /*6800*/  HADD2.F32 R110, -RZ, R116.H1_H1 ;  /* 0x30000074ff6e7230 */ /* 0x000fe20000004100 */
[C---:B------:R-:W-:Y:S01]  /*6810*/  @P6 IADD3 R224, PT, PT, R196.reuse, -0x10, RZ ;  /* 0xfffffff0c4e06810 */ /* 0x040fe20007ffe0ff */
[--C-:B------:R-:W-:Y:S01]  /*6820*/  HADD2.F32 R111, -RZ, R117.reuse.H0_H0 ;  /* 0x20000075ff6f7230 */ /* 0x100fe20000004100 */
[----:B------:R-:W-:Y:S01]  /*6830*/  @P6 IADD3 R223, PT, PT, R196, 0xff0, RZ ;  /* 0x00000ff0c4df6810 */ /* 0x000fe20007ffe0ff */
[----:B------:R-:W-:Y:S02]  /*6840*/  HADD2.F32 R112, -RZ, R117.H1_H1 ;  /* 0x30000075ff707230 */ /* 0x000fe40000004100 */
[C---:B------:R-:W-:Y:S01]  /*6850*/  FFMA R3, R101.reuse, R102, R3 ;  /* 0x0000006665037223 */ /* 0x040fe20000000003 */
[--C-:B------:R-:W-:Y:S01]  /*6860*/  HADD2.F32 R113, -RZ, R118.reuse.H0_H0 ;  /* 0x20000076ff717230 */ /* 0x100fe20000004100 */
[----:B------:R-:W-:Y:S01]  /*6870*/  UIADD3 UR5, UPT, UPT, UR5, 0x150, URZ ;  /* 0x0000015005057890 */ /* 0x000fe2000fffe0ff */
[----:B------:R-:W-:Y:S02]  /*6880*/  HADD2.F32 R114, -RZ, R118.H1_H1 ;  /* 0x30000076ff727230 */ /* 0x000fe40000004100 */
[C---:B------:R-:W-:Y:S01]  /*6890*/  FMUL R20, R96.reuse, R74 ;  /* 0x0000004a60147220 */ /* 0x040fe20000400000 */
[--C-:B------:R-:W-:Y:S01]  /*68a0*/  HADD2.F32 R115, -RZ, R119.reuse.H0_H0 ;  /* 0x20000077ff737230 */ /* 0x100fe20000004100 */
[----:B------:R-:W-:Y:S01]  /*68b0*/  UPRMT UR5, UR38, 0x654, UR5 ;  /* 0x0000065426057896 */ /* 0x000fe20008000005 */
[----:B------:R-:W-:Y:S02]  /*68c0*/  HADD2.F32 R116, -RZ, R119.H1_H1 ;  /* 0x30000077ff747230 */ /* 0x000fe40000004100 */
[C---:B------:R-:W-:Y:S01]  /*68d0*/  FFMA R20, R101.reuse, R103, R20 ;  /* 0x0000006765147223 */ /* 0x040fe20000000014 */
[--C-:B------:R-:W-:Y:S02]  /*68e0*/  HADD2.F32 R117, -RZ, R124.reuse.H0_H0 ;  /* 0x2000007cff757230 */ /* 0x100fe40000004100 */
[C---:B------:R-:W-:Y:S01]  /*68f0*/  FMUL R21, R96.reuse, R75 ;  /* 0x0000004b60157220 */ /* 0x040fe20000400000 */
[----:B------:R-:W-:Y:S02]  /*6900*/  HADD2.F32 R118, -RZ, R124.H1_H1 ;  /* 0x3000007cff767230 */ /* 0x000fe40000004100 */
[C---:B------:R-:W-:Y:S01]  /*6910*/  FMUL R22, R96.reuse, R76 ;  /* 0x0000004c60167220 */ /* 0x040fe20000400000 */
[--C-:B------:R-:W-:Y:S02]  /*6920*/  HADD2.F32 R119, -RZ, R125.reuse.H0_H0 ;  /* 0x2000007dff777230 */ /* 0x100fe40000004100 */
[C---:B------:R-:W-:Y:S01]  /*6930*/  FFMA R21, R101.reuse, R104, R21 ;  /* 0x0000006865157223 */ /* 0x040fe20000000015 */
[----:B------:R-:W-:Y:S01]  /*6940*/  HADD2.F32 R120, -RZ, R125.H1_H1 ;  /* 0x3000007dff787230 */ /* 0x000fe20000004100 */
[----:B-1----:R-:W-:Y:S01]  /*6950*/  SYNCS.ARRIVE.TRANS64.RED.A1T0 RZ, [UR5], RZ ;  /* 0x000000ffffff79a7 */ /* 0x002fe20008100405 */
[--C-:B------:R-:W-:Y:S02]  /*6960*/  HADD2.F32 R121, -RZ, R126.reuse.H0_H0 ;  /* 0x2000007eff797230 */ /* 0x100fe40000004100 */
[----:B------:R-:W-:Y:S01]  /*6970*/  FFMA R22, R101, R105, R22 ;  /* 0x0000006965167223 */ /* 0x000fe20000000016 */
[----:B------:R-:W-:Y:S01]  /*6980*/  HADD2.F32 R122, -RZ, R126.H1_H1 ;  /* 0x3000007eff7a7230 */ /* 0x000fe20000004100 */
[----:B------:R-:W-:Y:S01]  /*6990*/  F2FP.F16.F32.PACK_AB R197, R21, R20 ;  /* 0x0000001415c5723e */ /* 0x000fe200000000ff */
[--C-:B------:R-:W-:Y:S02]  /*69a0*/  HADD2.F32 R123, -RZ, R127.reuse.H0_H0 ;  /* 0x2000007fff7b7230 */ /* 0x100fe40000004100 */
[C---:B------:R-:W-:Y:S01]  /*69b0*/  FMUL R23, R96.reuse, R77 ;  /* 0x0000004d60177220 */ /* 0x040fe20000400000 */
[----:B------:R-:W-:Y:S02]  /*69c0*/  HADD2.F32 R124, -RZ, R127.H1_H1 ;  /* 0x3000007fff7c7230 */ /* 0x000fe40000004100 */
[C---:B------:R-:W-:Y:S01]  /*69d0*/  FMUL R72, R96.reuse, R78 ;  /* 0x0000004e60487220 */ /* 0x040fe20000400000 */
[--C-:B------:R-:W-:Y:S02]  /*69e0*/  HADD2.F32 R125, -RZ, R132.reuse.H0_H0 ;  /* 0x20000084ff7d7230 */ /* 0x100fe40000004100 */
[C---:B------:R-:W-:Y:S01]  /*69f0*/  FFMA R23, R101.reuse, R106, R23 ;  /* 0x0000006a65177223 */ /* 0x040fe20000000017 */
[----:B------:R-:W-:Y:S02]  /*6a00*/  HADD2.F32 R126, -RZ, R132.H1_H1 ;  /* 0x30000084ff7e7230 */ /* 0x000fe40000004100 */
[----:B------:R-:W-:Y:S01]  /*6a10*/  FFMA R72, R101, R107, R72 ;  /* 0x0000006b65487223 */ /* 0x000fe20000000048 */
[--C-:B------:R-:W-:Y:S02]  /*6a20*/  HADD2.F32 R127, -RZ, R133.reuse.H0_H0 ;  /* 0x20000085ff7f7230 */ /* 0x100fe40000004100 */
[C---:B------:R-:W-:Y:S01]  /*6a30*/  FMUL R73, R96.reuse, R79 ;  /* 0x0000004f60497220 */ /* 0x040fe20000400000 */
[----:B------:R-:W-:Y:S01]  /*6a40*/  HADD2.F32 R128, -RZ, R133.H1_H1 ;  /* 0x30000085ff807230 */ /* 0x000fe20000004100 */
[----:B------:R-:W-:Y:S01]  /*6a50*/  F2FP.F16.F32.PACK_AB R198, R23, R22 ;  /* 0x0000001617c6723e */ /* 0x000fe200000000ff */
[--C-:B------:R-:W-:Y:S02]  /*6a60*/  HADD2.F32 R129, -RZ, R134.reuse.H0_H0 ;  /* 0x20000086ff817230 */ /* 0x100fe40000004100 */
[----:B------:R-:W-:Y:S01]  /*6a70*/  FFMA R73, R101, R108, R73 ;  /* 0x0000006c65497223 */ /* 0x000fe20000000049 */
[----:B------:R-:W-:Y:S02]  /*6a80*/  HADD2.F32 R130, -RZ, R134.H1_H1 ;  /* 0x30000086ff827230 */ /* 0x000fe40000004100 */
[C---:B------:R-:W-:Y:S01]  /*6a90*/  FMUL R74, R96.reuse, R80 ;  /* 0x00000050604a7220 */ /* 0x040fe20000400000 */
[--C-:B------:R-:W-:Y:S02]  /*6aa0*/  HADD2.F32 R131, -RZ, R135.reuse.H0_H0 ;  /* 0x20000087ff837230 */ /* 0x100fe40000004100 */
[C---:B------:R-:W-:Y:S01]  /*6ab0*/  FMUL R75, R96.reuse, R81 ;  /* 0x00000051604b7220 */ /* 0x040fe20000400000 */
[----:B------:R-:W-:Y:S01]  /*6ac0*/  HADD2.F32 R132, -RZ, R135.H1_H1 ;  /* 0x30000087ff847230 */ /* 0x000fe20000004100 */
[----:B------:R-:W-:Y:S01]  /*6ad0*/  F2FP.F16.F32.PACK_AB R199, R73, R72 ;  /* 0x0000004849c7723e */ /* 0x000fe200000000ff */
[--C-:B------:R-:W-:Y:S02]  /*6ae0*/  HADD2.F32 R133, -RZ, R140.reuse.H0_H0 ;  /* 0x2000008cff857230 */ /* 0x100fe40000004100 */
[C---:B------:R-:W-:Y:S01]  /*6af0*/  FFMA R74, R101.reuse, R109, R74 ;  /* 0x0000006d654a7223 */ /* 0x040fe2000000004a */
[----:B------:R-:W-:Y:S02]  /*6b00*/  HADD2.F32 R134, -RZ, R140.H1_H1 ;  /* 0x3000008cff867230 */ /* 0x000fe40000004100 */
[----:B------:R-:W-:Y:S01]  /*6b10*/  FFMA R75, R101, R110, R75 ;  /* 0x0000006e654b7223 */ /* 0x000fe2000000004b */
[--C-:B------:R-:W-:Y:S02]  /*6b20*/  HADD2.F32 R135, -RZ, R141.reuse.H0_H0 ;  /* 0x2000008dff877230 */ /* 0x100fe40000004100 */
[C---:B------:R-:W-:Y:S01]  /*6b30*/  FMUL R76, R96.reuse, R82 ;  /* 0x00000052604c7220 */ /* 0x040fe20000400000 */
[----:B------:R-:W-:Y:S02]  /*6b40*/  HADD2.F32 R136, -RZ, R141.H1_H1 ;  /* 0x3000008dff887230 */ /* 0x000fe40000004100 */
[C---:B------:R-:W-:Y:S01]  /*6b50*/  FMUL R77, R96.reuse, R83 ;  /* 0x00000053604d7220 */ /* 0x040fe20000400000 */
[--C-:B------:R-:W-:Y:S01]  /*6b60*/  HADD2.F32 R137, -RZ, R142.reuse.H0_H0 ;  /* 0x2000008eff897230 */ /* 0x100fe20000004100 */
[----:B------:R-:W-:Y:S01]  /*6b70*/  F2FP.F16.F32.PACK_AB R200, R75, R74 ;  /* 0x0000004a4bc8723e */ /* 0x000fe200000000ff */
[----:B------:R-:W-:Y:S02]  /*6b80*/  HADD2.F32 R138, -RZ, R142.H1_H1 ;  /* 0x3000008eff8a7230 */ /* 0x000fe40000004100 */
[C---:B------:R-:W-:Y:S01]  /*6b90*/  FFMA R76, R101.reuse, R111, R76 ;  /* 0x0000006f654c7223 */ /* 0x040fe2000000004c */
        /* <DEDUP_REMOVED lines=73> */
[----:B------:R-:W-:Y:S01]  /*7030*/  FMUL R68, R96, R68 ;  /* 0x0000004460447220 */ /* 0x000fe20000400000 */
[----:B------:R-:W-:Y:S01]  /*7040*/  HADD2.F32 R176, -RZ, R181.H1_H1 ;  /* 0x300000b5ffb07230 */ /* 0x000fe20000004100 */
[----:B------:R-:W-:Y:S01]  /*7050*/  IADD3 R181, PT, PT, R220, 0x4210, RZ ;  /* 0x00004210dcb57810 */ /* 0x000fe20007ffe0ff */
[--C-:B------:R-:W-:Y:S01]  /*7060*/  HADD2.F32 R177, -RZ, R182.reuse.H0_H0 ;  /* 0x200000b6ffb17230 */ /* 0x100fe20000004100 */
[----:B------:R-:W-:Y:S01]  /*7070*/  @P6 IADD3 R181, PT, PT, R196, 0x3ff0, RZ ;  /* 0x00003ff0c4b56810 */ /* 0x000fe20007ffe0ff */
[----:B------:R-:W-:Y:S01]  /*7080*/  HADD2.F32 R178, -RZ, R182.H1_H1 ;  /* 0x300000b6ffb27230 */ /* 0x000fe20000004100 */
[----:B------:R-:W-:Y:S01]  /*7090*/  IADD3 R182, PT, PT, R220, 0x3210, RZ ;  /* 0x00003210dcb67810 */ /* 0x000fe20007ffe0ff */
[--C-:B------:R-:W-:Y:S01]  /*70a0*/  HADD2.F32 R179, -RZ, R183.reuse.H0_H0 ;  /* 0x200000b7ffb37230 */ /* 0x100fe20000004100 */
[----:B------:R-:W-:Y:S01]  /*70b0*/  @P6 IADD3 R182, PT, PT, R196, 0x2ff0, RZ ;  /* 0x00002ff0c4b66810 */ /* 0x000fe20007ffe0ff */
[----:B------:R-:W-:Y:S01]  /*70c0*/  HADD2.F32 R180, -RZ, R183.H1_H1 ;  /* 0x300000b7ffb47230 */ /* 0x000fe20000004100 */
[----:B------:R-:W-:Y:S01]  /*70d0*/  IADD3 R183, PT, PT, R220, 0x2210, RZ ;  /* 0x00002210dcb77810 */ /* 0x000fe20007ffe0ff */
[----:B------:R-:W-:Y:S01]  /*70e0*/  FFMA R68, R101, R129, R68 ;  /* 0x0000008165447223 */ /* 0x000fe20000000044 */
[----:B------:R-:W-:Y:S01]  /*70f0*/  @P6 IADD3 R183, PT, PT, R196, 0x1ff0, RZ ;  /* 0x00001ff0c4b76810 */ /* 0x000fe20007ffe0ff */
[C---:B------:R-:W-:Y:S01]  /*7100*/  FMUL R69, R96.reuse, R69 ;  /* 0x0000004560457220 */ /* 0x040fe20000400000 */
[----:B------:R-:W-:Y:S01]  /*7110*/  F2FP.F16.F32.PACK_AB R196, R3, R0 ;  /* 0x0000000003c4723e */ /* 0x000fe200000000ff */
[C---:B------:R-:W-:Y:S01]  /*7120*/  FMUL R70, R96.reuse, R70 ;  /* 0x0000004660467220 */ /* 0x040fe20000400000 */
[C---:B------:R-:W-:Y:S01]  /*7130*/  FMUL R71, R96.reuse, R71 ;  /* 0x0000004760477220 */ /* 0x040fe20000400000 */
[C---:B------:R-:W-:Y:S01]  /*7140*/  FFMA R69, R101.reuse, R130, R69 ;  /* 0x0000008265457223 */ /* 0x040fe20000000045 */
[C---:B------:R-:W-:Y:S01]  /*7150*/  FMUL R40, R96.reuse, R40 ;  /* 0x0000002860287220 */ /* 0x040fe20000400000 */
[----:B------:R1:W-:Y:S01]  /*7160*/  STS.128 [R220+0x200], R196 ;  /* 0x000200c4dc007388 */ /* 0x0003e20000000c00 */
[C---:B------:R-:W-:Y:S01]  /*7170*/  FFMA R70, R101.reuse, R131, R70 ;  /* 0x0000008365467223 */ /* 0x040fe20000000046 */
[C---:B------:R-:W-:Y:S01]  /*7180*/  FFMA R71, R101.reuse, R132, R71 ;  /* 0x0000008465477223 */ /* 0x040fe20000000047 */
[C---:B------:R-:W-:Y:S01]  /*7190*/  FFMA R40, R101.reuse, R133, R40 ;  /* 0x0000008565287223 */ /* 0x040fe20000000028 */
[C---:B------:R-:W-:Y:S01]  /*71a0*/  FMUL R41, R96.reuse, R41 ;  /* 0x0000002960297220 */ /* 0x040fe20000400000 */
[C---:B------:R-:W-:Y:S01]  /*71b0*/  FMUL R42, R96.reuse, R42 ;  /* 0x0000002a602a7220 */ /* 0x040fe20000400000 */
[C---:B------:R-:W-:Y:S01]  /*71c0*/  FMUL R43, R96.reuse, R43 ;  /* 0x0000002b602b7220 */ /* 0x040fe20000400000 */
[C---:B------:R-:W-:Y:S01]  /*71d0*/  FMUL R44, R96.reuse, R44 ;  /* 0x0000002c602c7220 */ /* 0x040fe20000400000 */
[----:B------:R2:W-:Y:S01]  /*71e0*/  STS.128 [R224], R200 ;  /* 0x000000c8e0007388 */ /* 0x0005e20000000c00 */
[C---:B------:R-:W-:Y:S01]  /*71f0*/  FFMA R41, R101.reuse, R134, R41 ;  /* 0x0000008665297223 */ /* 0x040fe20000000029 */
[C---:B------:R-:W-:Y:S01]  /*7200*/  FFMA R42, R101.reuse, R135, R42 ;  /* 0x00000087652a7223 */ /* 0x040fe2000000002a */
[C---:B------:R-:W-:Y:S01]  /*7210*/  FFMA R43, R101.reuse, R136, R43 ;  /* 0x00000088652b7223 */ /* 0x040fe2000000002b */
[C---:B------:R-:W-:Y:S01]  /*7220*/  FFMA R44, R101.reuse, R137, R44 ;  /* 0x00000089652c7223 */ /* 0x040fe2000000002c */
[C---:B------:R-:W-:Y:S01]  /*7230*/  FMUL R45, R96.reuse, R45 ;  /* 0x0000002d602d7220 */ /* 0x040fe20000400000 */
[C---:B------:R-:W-:Y:S01]  /*7240*/  FMUL R46, R96.reuse, R46 ;  /* 0x0000002e602e7220 */ /* 0x040fe20000400000 */
[C---:B------:R-:W-:Y:S01]  /*7250*/  FMUL R47, R96.reuse, R47 ;  /* 0x0000002f602f7220 */ /* 0x040fe20000400000 */
[C---:B------:R-:W-:Y:S01]  /*7260*/  FMUL R48, R96.reuse, R48 ;  /* 0x0000003060307220 */ /* 0x040fe20000400000 */
        /* <DEDUP_REMOVED lines=9> */
[C---:B------:R-:W-:Y:S01]  /*7300*/  FMUL R53, R96.reuse, R53 ;  /* 0x0000003560357220 */ /* 0x040fe20000400000 */
[C---:B------:R-:W-:Y:S01]  /*7310*/  FFMA R50, R101.reuse, R143, R50 ;  /* 0x0000008f65327223 */ /* 0x040fe20000000032 */
[C---:B------:R-:W-:Y:S01]  /*7320*/  FMUL R54, R96.reuse, R54 ;  /* 0x0000003660367220 */ /* 0x040fe20000400000 */
[----:B------:R-:W-:Y:S01]  /*7330*/  FFMA R51, R101, R144, R51 ;  /* 0x0000009065337223 */ /* 0x000fe20000000033 */
[C---:B------:R-:W-:Y:S01]  /*7340*/  FMUL R55, R96.reuse, R55 ;  /* 0x0000003760377220 */ /* 0x040fe20000400000 */
[----:B-1----:R-:W-:Y:S01]  /*7350*/  F2FP.F16.F32.PACK_AB R196, R57, R56 ;  /* 0x0000003839c4723e */ /* 0x002fe200000000ff */
[----:B------:R-:W-:Y:S01]  /*7360*/  FFMA R52, R101, R145, R52 ;  /* 0x0000009165347223 */ /* 0x000fe20000000034 */
[----:B------:R-:W-:Y:S01]  /*7370*/  F2FP.F16.F32.PACK_AB R197, R59, R58 ;  /* 0x0000003a3bc5723e */ /* 0x000fe200000000ff */
[----:B------:R-:W-:Y:S01]  /*7380*/  FFMA R53, R101, R146, R53 ;  /* 0x0000009265357223 */ /* 0x000fe20000000035 */
[----:B------:R-:W-:Y:S01]  /*7390*/  F2FP.F16.F32.PACK_AB R198, R61, R60 ;  /* 0x0000003c3dc6723e */ /* 0x000fe200000000ff */
[----:B------:R-:W-:Y:S01]  /*73a0*/  FFMA R54, R101, R147, R54 ;  /* 0x0000009365367223 */ /* 0x000fe20000000036 */
[----:B------:R-:W-:Y:S01]  /*73b0*/  F2FP.F16.F32.PACK_AB R199, R63, R62 ;  /* 0x0000003e3fc7723e */ /* 0x000fe200000000ff */
[----:B------:R-:W-:Y:S01]  /*73c0*/  FFMA R55, R101, R148, R55 ;  /* 0x0000009465377223 */ /* 0x000fe20000000037 */
[----:B--2---:R-:W-:Y:S01]  /*73d0*/  F2FP.F16.F32.PACK_AB R200, R65, R64 ;  /* 0x0000004041c8723e */ /* 0x004fe200000000ff */
[C---:B------:R-:W-:Y:S01]  /*73e0*/  FMUL R24, R96.reuse, R24 ;  /* 0x0000001860187220 */ /* 0x040fe20000400000 */
[----:B------:R-:W-:Y:S01]  /*73f0*/  F2FP.F16.F32.PACK_AB R201, R67, R66 ;  /* 0x0000004243c9723e */ /* 0x000fe200000000ff */
[----:B------:R1:W-:Y:S01]  /*7400*/  STS.128 [R220+0x1200], R196 ;  /* 0x001200c4dc007388 */ /* 0x0003e20000000c00 */
[----:B------:R-:W-:Y:S01]  /*7410*/  F2FP.F16.F32.PACK_AB R202, R69, R68 ;  /* 0x0000004445ca723e */ /* 0x000fe200000000ff */
[C---:B------:R-:W-:Y:S01]  /*7420*/  FMUL R25, R96.reuse, R25 ;  /* 0x0000001960197220 */ /* 0x040fe20000400000 */
[----:B------:R-:W-:Y:S01]  /*7430*/  F2FP.F16.F32.PACK_AB R203, R71, R70 ;  /* 0x0000004647cb723e */ /* 0x000fe200000000ff */
[C---:B------:R-:W-:Y:S01]  /*7440*/  FFMA R24, R101.reuse, R149, R24 ;  /* 0x0000009565187223 */ /* 0x040fe20000000018 */
[C---:B------:R-:W-:Y:S01]  /*7450*/  FMUL R26, R96.reuse, R26 ;  /* 0x0000001a601a7220 */ /* 0x040fe20000400000 */
[C---:B------:R-:W-:Y:S01]  /*7460*/  FFMA R25, R101.reuse, R150, R25 ;  /* 0x0000009665197223 */ /* 0x040fe20000000019 */
[C---:B------:R-:W-:Y:S01]  /*7470*/  FMUL R27, R96.reuse, R27 ;  /* 0x0000001b601b7220 */ /* 0x040fe20000400000 */
[----:B------:R2:W-:Y:S01]  /*7480*/  STS.128 [R223], R200 ;  /* 0x000000c8df007388 */ /* 0x0005e20000000c00 */
[C---:B------:R-:W-:Y:S01]  /*7490*/  FMUL R28, R96.reuse, R28 ;  /* 0x0000001c601c7220 */ /* 0x040fe20000400000 */
[C---:B------:R-:W-:Y:S01]  /*74a0*/  FMUL R29, R96.reuse, R29 ;  /* 0x0000001d601d7220 */ /* 0x040fe20000400000 */
[C---:B------:R-:W-:Y:S01]  /*74b0*/  FFMA R26, R101.reuse, R151, R26 ;  /* 0x00000097651a7223 */ /* 0x040fe2000000001a */
        /* <DEDUP_REMOVED lines=22> */
[C---:B------:R-:W-:Y:S01]  /*7620*/  FMUL R4, R96.reuse, R4 ;  /* 0x0000000460047220 */ /* 0x040fe20000400000 */
[----:B------:R-:W-:Y:S01]  /*7630*/  F2FP.F16.F32.PACK_AB R198, R45, R44 ;  /* 0x0000002c2dc6723e */ /* 0x000fe200000000ff */
[----:B------:R-:W-:Y:S01]  /*7640*/  FFMA R37, R101, R162, R37 ;  /* 0x000000a265257223 */ /* 0x000fe20000000025 */
[----:B------:R-:W-:Y:S01]  /*7650*/  F2FP.F16.F32.PACK_AB R199, R47, R46 ;  /* 0x0000002e2fc7723e */ /* 0x000fe200000000ff */
[----:B------:R-:W-:Y:S01]  /*7660*/  FFMA R38, R101, R163, R38 ;  /* 0x000000a365267223 */ /* 0x000fe20000000026 */
[----:B--2---:R-:W-:Y:S01]  /*7670*/  F2FP.F16.F32.PACK_AB R200, R49, R48 ;  /* 0x0000003031c8723e */ /* 0x004fe200000000ff */
[----:B------:R-:W-:Y:S01]  /*7680*/  FFMA R39, R101, R164, R39 ;  /* 0x000000a465277223 */ /* 0x000fe20000000027 */
        /* <DEDUP_REMOVED lines=28> */
[----:B------:R-:W-:Y:S01]  /*7850*/  F2FP.F16.F32.PACK_AB R4, R5, R4 ;  /* 0x000000040504723e */ /* 0x000fe200000000ff */
[----:B------:R-:W-:Y:S01]  /*7860*/  FFMA R14, R101, R175, R14 ;  /* 0x000000af650e7223 */ /* 0x000fe2000000000e */
[C---:B------:R-:W-:Y:S01]  /*7870*/  FMUL R18, R96.reuse, R18 ;  /* 0x0000001260127220 */ /* 0x040fe20000400000 */
[----:B------:R-:W-:Y:S01]  /*7880*/  F2FP.F16.F32.PACK_AB R5, R7, R6 ;  /* 0x000000060705723e */ /* 0x000fe200000000ff */
[----:B------:R-:W-:Y:S01]  /*7890*/  FFMA R15, R101, R176, R15 ;  /* 0x000000b0650f7223 */ /* 0x000fe2000000000f */
[----:B-1----:R-:W-:Y:S01]  /*78a0*/  F2FP.F16.F32.PACK_AB R196, R25, R24 ;  /* 0x0000001819c4723e */ /* 0x002fe200000000ff */
[----:B------:R-:W-:Y:S01]  /*78b0*/  FMUL R19, R96, R19 ;  /* 0x0000001360137220 */ /* 0x000fe20000400000 */
[----:B------:R-:W-:Y:S01]  /*78c0*/  F2FP.F16.F32.PACK_AB R197, R27, R26 ;  /* 0x0000001a1bc5723e */ /* 0x000fe200000000ff */
[----:B------:R-:W-:Y:S01]  /*78d0*/  FFMA R16, R101, R177, R16 ;  /* 0x000000b165107223 */ /* 0x000fe20000000010 */
        /* <DEDUP_REMOVED lines=9> */
[----:B------:R-:W-:Y:S01]  /*7970*/  UIADD3 UR5, UPT, UPT, UR39, 0x1, URZ ;  /* 0x0000000127057890 */ /* 0x000fe2000fffe0ff */
[----:B------:R-:W-:Y:S01]  /*7980*/  F2FP.F16.F32.PACK_AB R203, R39, R38 ;  /* 0x0000002627cb723e */ /* 0x000fe200000000ff */
[----:B------:R-:W-:Y:S01]  /*7990*/  BSSY.RECONVERGENT B0, `(.L_x_107) ;  /* 0x0000031000007945 */ /* 0x000fe20003800200 */
[----:B------:R-:W-:Y:S02]  /*79a0*/  F2FP.F16.F32.PACK_AB R6, R9, R8 ;  /* 0x000000080906723e */ /* 0x000fe400000000ff */
[----:B------:R-:W-:Y:S01]  /*79b0*/  F2FP.F16.F32.PACK_AB R7, R11, R10 ;  /* 0x0000000a0b07723e */ /* 0x000fe200000000ff */
[----:B------:R1:W-:Y:S01]  /*79c0*/  STS.128 [R182], R200 ;  /* 0x000000c8b6007388 */ /* 0x0003e20000000c00 */
[----:B------:R-:W-:Y:S02]  /*79d0*/  F2FP.F16.F32.PACK_AB R12, R13, R12 ;  /* 0x0000000c0d0c723e */ /* 0x000fe400000000ff */
[----:B------:R-:W-:Y:S02]  /*79e0*/  F2FP.F16.F32.PACK_AB R13, R15, R14 ;  /* 0x0000000e0f0d723e */ /* 0x000fe400000000ff */
[----:B------:R-:W-:Y:S02]  /*79f0*/  F2FP.F16.F32.PACK_AB R14, R17, R16 ;  /* 0x00000010110e723e */ /* 0x000fe400000000ff */
[----:B------:R-:W-:Y:S01]  /*7a00*/  F2FP.F16.F32.PACK_AB R15, R19, R18 ;  /* 0x00000012130f723e */ /* 0x000fe200000000ff */
[----:B------:R1:W-:Y:S08]  /*7a10*/  STS.128 [R220+0x4200], R4 ;  /* 0x00420004dc007388 */ /* 0x0003f00000000c00 */
[----:B------:R1:W-:Y:S01]  /*7a20*/  STS.128 [R181], R12 ;  /* 0x0000000cb5007388 */ /* 0x0003e20000000c00 */
[----:B------:R-:W-:Y:S01]  /*7a30*/  @!PT LDS RZ, [RZ] ;  /* 0x00000000fffff984 */ /* 0x000fe20000000800 */
[----:B------:R-:W-:Y:S01]  /*7a40*/  @!PT LDS RZ, [RZ] ;  /* 0x00000000fffff984 */ /* 0x000fe20000000800 */
[----:B------:R-:W-:Y:S01]  /*7a50*/  @!PT LDS RZ, [RZ] ;  /* 0x00000000fffff984 */ /* 0x000fe20000000800 */
[----:B------:R-:W-:Y:S01]  /*7a60*/  @!PT LDS RZ, [RZ] ;  /* 0x00000000fffff984 */ /* 0x000fe20000000800 */
[----:B------:R2:W-:Y:S07]  /*7a70*/  MEMBAR.ALL.CTA ;  /* 0x0000000000007992 */ /* 0x0005ee0000008000 */
[----:B--2---:R-:W2:Y:S02]  /*7a80*/  FENCE.VIEW.ASYNC.S ;  /* 0x00000000000073c6 */ /* 0x004ea40000000000 */
[----:B--2---:R-:W-:Y:S06]  /*7a90*/  BAR.SYNC.DEFER_BLOCKING 0x1, 0x80 ;  /* 0x0042000000007b1d */ /* 0x004fec0000010000 */
[----:B------:R-:W-:Y:S05]  /*7aa0*/  @P0 BRA `(.L_x_108) ;  /* 0x00000000007c0947 */ /* 0x000fea0003800000 */
[----:B------:R-:W-:Y:S01]  /*7ab0*/  R2UR UR17, R195 ;  /* 0x00000000c31172ca */ /* 0x000fe200000e0000 */
[----:B------:R-:W-:Y:S01]  /*7ac0*/  UIADD3 UR6, UP0, UPT, UR48, 0x680, URZ ;  /* 0x0000068030067890 */ /* 0x000fe2000ff1e0ff */
[----:B------:R-:W-:Y:S01]  /*7ad0*/  R2UR UR18, R205 ;  /* 0x00000000cd1272ca */ /* 0x000fe200000e0000 */
[----:B------:R-:W-:Y:S02]  /*7ae0*/  UIMAD UR4, UR39, 0x5000, UR37 ;  /* 0x00005000270478a4 */ /* 0x000fe4000f8e0225 */
[----:B------:R-:W-:Y:S02]  /*7af0*/  UIADD3.X UR7, UPT, UPT, URZ, UR49, URZ, UP0, !UPT ;  /* 0x00000031ff077290 */ /* 0x000fe400087fe4ff */
[----:B------:R-:W-:Y:S01]  /*7b00*/  UIADD3 UR16, UPT, UPT, UR4, 0x200, URZ ;  /* 0x0000020004107890 */ /* 0x000fe2000fffe0ff */
[----:B------:R-:W-:Y:S01]  /*7b10*/  UMOV UR19, UR36 ;  /* 0x0000002400137c82 */ /* 0x000fe20008000000 */
[----:B------:R-:W-:Y:S01]  /*7b20*/  UIADD3 UR12, UPT, UPT, UR4, 0x1200, URZ ;  /* 0x00001200040c7890 */ /* 0x000fe2000fffe0ff */
[----:B------:R-:W-:Y:S03]  /*7b30*/  UMOV UR15, UR36 ;  /* 0x00000024000f7c82 */ /* 0x000fe60008000000 */
[----:B------:R-:W-:Y:S02]  /*7b40*/  UIMAD UR17, UR17, 0x50, URZ ;  /* 0x00000050111178a4 */ /* 0x000fe4000f8e02ff */
[----:B------:R-:W-:Y:S02]  /*7b50*/  USHF.L.U32 UR18, UR18, 0x7, URZ ;  /* 0x0000000712127899 */ /* 0x000fe400080006ff */
[----:B------:R-:W-:Y:S02]  /*7b60*/  UIADD3 UR13, UPT, UPT, UR17, 0x10, URZ ;  /* 0x00000010110d7890 */ /* 0x000fe4000fffe0ff */
[----:B------:R-:W-:Y:S02]  /*7b70*/  UIADD3 UR8, UPT, UPT, UR4, 0x2200, URZ ;  /* 0x0000220004087890 */ /* 0x000fe4000fffe0ff */
[----:B------:R-:W-:Y:S01]  /*7b80*/  UIADD3 UR9, UPT, UPT, UR17, 0x20, URZ ;  /* 0x0000002011097890 */ /* 0x000fe2000fffe0ff */
[----:B------:R-:W-:Y:S02]  /*7b90*/  UMOV UR14, UR18 ;  /* 0x00000012000e7c82 */ /* 0x000fe40008000000 */
[----:B------:R2:W-:Y:S01]  /*7ba0*/  UTMASTG.3D [UR16], [UR6] ;  /* 0x00000010060073b5 */ /* 0x0005e20008010000 */
[----:B------:R-:W-:Y:S01]  /*7bb0*/  UMOV UR11, UR36 ;  /* 0x00000024000b7c82 */ /* 0x000fe20008000000 */
[----:B------:R-:W-:Y:S01]  /*7bc0*/  UMOV UR10, UR18 ;  /* 0x00000012000a7c82 */ /* 0x000fe20008000000 */
[----:B------:R-:W-:Y:S02]  /*7bd0*/  UIADD3 UR20, UPT, UPT, UR4, 0x3200, URZ ;  /* 0x0000320004147890 */ /* 0x000fe4000fffe0ff */
[----:B------:R-:W-:Y:S01]  /*7be0*/  UIADD3 UR21, UPT, UPT, UR17, 0x30, URZ ;  /* 0x0000003011157890 */ /* 0x000fe2000fffe0ff */
[----:B------:R-:W-:Y:S01]  /*7bf0*/  UMOV UR23, UR36 ;  /* 0x0000002400177c82 */ /* 0x000fe20008000000 */
[----:B------:R2:W-:Y:S01]  /*7c00*/  UTMASTG.3D [UR12], [UR6] ;  /* 0x0000000c060073b5 */ /* 0x0005e20008010000 */
[----:B------:R-:W-:Y:S01]  /*7c10*/  UMOV UR22, UR18 ;  /* 0x0000001200167c82 */ /* 0x000fe20008000000 */
[----:B------:R-:W-:Y:S02]  /*7c20*/  UIADD3 UR24, UPT, UPT, UR4, 0x4200, URZ ;  /* 0x0000420004187890 */ /* 0x000fe4000fffe0ff */
[----:B------:R-:W-:Y:S01]  /*7c30*/  UIADD3 UR25, UPT, UPT, UR17, 0x40, URZ ;  /* 0x0000004011197890 */ /* 0x000fe2000fffe0ff */
[----:B------:R-:W-:Y:S01]  /*7c40*/  UMOV UR27, UR36 ;  /* 0x00000024001b7c82 */ /* 0x000fe20008000000 */
[----:B------:R-:W-:Y:S01]  /*7c50*/  UMOV UR26, UR18 ;  /* 0x00000012001a7c82 */ /* 0x000fe20008000000 */
[----:B------:R2:W-:Y:S01]  /*7c60*/  UTMASTG.3D [UR8], [UR6] ;  /* 0x00000008060073b5 */ /* 0x0005e20008010000 */
[----:B------:R2:W-:Y:S05]  /*7c70*/  UTMASTG.3D [UR20], [UR6] ;  /* 0x00000014060073b5 */ /* 0x0005ea0008010000 */
[----:B------:R2:W-:Y:S02]  /*7c80*/  UTMASTG.3D [UR24], [UR6] ;  /* 0x00000018060073b5 */ /* 0x0005e40008010000 */
[----:B--2---:R0:W-:Y:S02]  /*7c90*/  UTMACMDFLUSH ;  /* 0x00000000000079b7 */ /* 0x0041e40000000000 */
.L_x_108:
[----:B------:R-:W-:Y:S05]  /*7ca0*/  BSYNC.RECONVERGENT B0 ;  /* 0x0000000000007941 */ /* 0x000fea0003800200 */
.L_x_107:
[----:B------:R-:W-:Y:S04]  /*7cb0*/  BSSY.RECONVERGENT B0, `(.L_x_109) ;  /* 0x0000003000007945 */ /* 0x000fe80003800200 */
[----:B------:R-:W-:Y:S05]  /*7cc0*/  @P0 BRA `(.L_x_110) ;  /* 0x0000000000040947 */ /* 0x000fea0003800000 */
[----:B------:R-:W-:Y:S04]  /*7cd0*/  DEPBAR.LE SB0, 0x0 ;  /* 0x000080000000791a */ /* 0x000fe80000000000 */
.L_x_110:
[----:B------:R-:W-:Y:S05]  /*7ce0*/  BSYNC.RECONVERGENT B0 ;  /* 0x0000000000007941 */ /* 0x000fea0003800200 */
.L_x_109:
[----:B------:R-:W-:Y:S01]  /*7cf0*/  BAR.SYNC.DEFER_BLOCKING 0x1, 0x80 ;  /* 0x0042000000007b1d */ /* 0x000fe20000010000 */
[----:B------:R-:W-:Y:S01]  /*7d00*/  UIADD3 UR43, UPT, UPT, UR43, 0x1, URZ ;  /* 0x000000012b2b7890 */ /* 0x000fe2000fffe0ff */
[----:B------:R-:W-:Y:S03]  /*7d10*/  IADD3 R99, PT, PT, R99, 0x1, RZ ;  /* 0x0000000163637810 */ /* 0x000fe60007ffe0ff */
[----:B------:R-:W-:Y:S09]  /*7d20*/  UISETP.NE.AND UP0, UPT, UR43, URZ, UPT ;  /* 0x000000ff2b00728c */ /* 0x000ff2000bf05270 */
[----:B------:R-:W-:Y:S05]  /*7d30*/  BRA.U !UP0, `(.L_x_111) ;  /* 0x0000000108287547 */ /* 0x000fea000b800000 */
[----:B------:R-:W-:Y:S01]  /*7d40*/  ISETP.NE.AND P0, PT, R222, RZ, PT ;  /* 0x000000ffde00720c */ /* 0x000fe20003f05270 */
[----:B------:R-:W-:Y:S11]  /*7d50*/  IMAD.U32 R0, RZ, RZ, UR38 ;  /* 0x00000026ff007e24 */ /* 0x000ff6000f8e00ff */
[----:B------:R-:W-:Y:S01]  /*7d60*/  @!UPT UIADD3 URZ, UPT, UPT, URZ, URZ, URZ ;  /* 0x000000fffffff290 */ /* 0x000fe2000fffe0ff */
[C---:B------:R-:W-:Y:S01]  /*7d70*/  @P0 LEA R3, R214.reuse, UR37, 0x3 ;  /* 0x00000025d6030c11 */ /* 0x040fe2000f8e18ff */
[----:B------:R-:W-:Y:S04]  /*7d80*/  VIADD R214, R214, 0x1 ;  /* 0x00000001d6d67836 */ /* 0x000fe80000000000 */
[----:B------:R-:W-:Y:S05]  /*7d90*/  @P0 VIADD R3, R3, 0xf0 ;  /* 0x000000f003030836 */ /* 0x000fea0000000000 */
[----:B------:R-:W-:Y:S04]  /*7da0*/  @P0 PRMT R0, R0, 0x654, R3 ;  /* 0x0000065400000816 */ /* 0x000fe80000000003 */
[----:B------:R2:W-:Y:S01]  /*7db0*/  @P0 SYNCS.ARRIVE.TRANS64.RED.A1T0 RZ, [R0+URZ], RZ ;  /* 0x000000ff00ff09a7 */ /* 0x0005e200081004ff */
[C---:B------:R-:W-:Y:S04]  /*7dc0*/  ISETP.NE.AND P0, PT, R214.reuse, 0x2, PT ;  /* 0x00000002d600780c */ /* 0x040fe80003f05270 */
[----:B------:R-:W-:Y:S09]  /*7dd0*/  SEL R214, R214, RZ, P0 ;  /* 0x000000ffd6d67207 */ /* 0x000ff20000000000 */
.L_x_111:
[----:B------:R-:W-:Y:S01]  /*7de0*/  ISETP.NE.AND P2, PT, R219, RZ, PT ;  /* 0x000000ffdb00720c */ /* 0x000fe20003f45270 */
[----:B------:R-:W-:Y:S01]  /*7df0*/  UISETP.NE.AND UP0, UPT, UR5, 0x2, UPT ;  /* 0x000000020500788c */ /* 0x000fe2000bf05270 */
[----:B------:R-:W-:Y:S01]  /*7e00*/  ISETP.NE.AND P0, PT, R221, 0x2, PT ;  /* 0x00000002dd00780c */ /* 0x000fe20003f05270 */
[----:B------:R-:W-:Y:S01]  /*7e10*/  IMAD.IADD R195, R95, 0x1, R194 ;  /* 0x000000015fc37824 */ /* 0x000fe200078e02c2 */
[----:B------:R-:W-:Y:S01]  /*7e20*/  ISETP.NE.AND P1, PT, R99, 0x4, PT ;  /* 0x000000046300780c */ /* 0x000fe20003f25270 */
[----:B------:R-:W-:Y:S01]  /*7e30*/  USEL UR4, URZ, 0x1, UP0 ;  /* 0x00000001ff047887 */ /* 0x000fe20008000000 */
[----:B--2---:R-:W-:Y:S01]  /*7e40*/  SEL R0, RZ, 0x1, P0 ;  /* 0x00000001ff007807 */ /* 0x004fe20000000000 */
[----:B------:R-:W-:Y:S01]  /*7e50*/  USEL UR39, UR5, URZ, UP0 ;  /* 0x000000ff05277287 */ /* 0x000fe20008000000 */
[----:B------:R-:W-:Y:S01]  /*7e60*/  SEL R3, RZ, 0x1, P1 ;  /* 0x00000001ff037807 */ /* 0x000fe20000800000 */
[----:B------:R-:W-:Y:S01]  /*7e70*/  IMAD.IADD R205, R97, 0x1, R204 ;  /* 0x0000000161cd7824 */ /* 0x000fe200078e02cc */
[----:B------:R-:W-:Y:S02]  /*7e80*/  LOP3.LUT R215, R215, R0, RZ, 0x3c, !PT ;  /* 0x00000000d7d77212 */ /* 0x000fe400078e3cff */
[----:B------:R-:W-:Y:S02]  /*7e90*/  LOP3.LUT R217, R217, UR4, RZ, 0x3c, !PT ;  /* 0x00000004d9d97c12 */ /* 0x000fe4000f8e3cff */
[----:B------:R-:W-:Y:S02]  /*7ea0*/  @P2 R2UR UR36, R213 ;  /* 0x00000000d52422ca */ /* 0x000fe400000e0000 */
[----:B------:R-:W-:Y:S02]  /*7eb0*/  LOP3.LUT R216, R216, R3, RZ, 0x3c, !PT ;  /* 0x00000003d8d87212 */ /* 0x000fe400078e3cff */
[----:B------:R-:W-:Y:S02]  /*7ec0*/  SEL R221, R221, RZ, P0 ;  /* 0x000000ffdddd7207 */ /* 0x000fe40000000000 */
[----:B------:R-:W-:Y:S01]  /*7ed0*/  SEL R99, R99, RZ, P1 ;  /* 0x000000ff63637207 */ /* 0x000fe20000800000 */
[----:B------:R-:W-:Y:S08]  /*7ee0*/  @P2 BRA `(.L_x_112) ;  /* 0xffffffd000382947 */ /* 0x000ff0000383ffff */
[----:B------:R-:W-:-:S09]  /*7ef0*/  UISETP.NE.AND UP0, UPT, UR42, URZ, UPT ;  /* 0x000000ff2a00728c */ /* 0x000fd2000bf05270 */
[----:B------:R-:W-:Y:S05]  /*7f00*/  BRA.U !UP0, `(.L_x_113) ;  /* 0x0000000108487547 */ /* 0x000fea000b800000 */
[----:B------:R-:W2:Y:S02]  /*7f10*/  LDCU.64 UR4, c[0x0][0x890] ;  /* 0x00011200ff0477ac */ /* 0x000ea40008000a00 */
[----:B--2---:R-:W-:-:S04]  /*7f20*/  UISETP.NE.U32.AND UP0, UPT, UR4, URZ, UPT ;  /* 0x000000ff0400728c */ /* 0x004fc8000bf05070 */
[----:B------:R-:W-:-:S09]  /*7f30*/  UISETP.NE.AND.EX UP0, UPT, UR5, URZ, UPT, UP0 ;  /* 0x000000ff0500728c */ /* 0x000fd2000bf05300 */
[----:B------:R-:W-:Y:S05]  /*7f40*/  BRA.U UP0, `(.L_x_114) ;  /* 0x00000001000c7547 */ /* 0x000fea000b800000 */
[----:B------:R-:W-:-:S13]  /*7f50*/  FSETP.NEU.AND P0, PT, R101, RZ, PT ;  /* 0x000000ff6500720b */ /* 0x000fda0003f0d000 */
[----:B------:R-:W-:Y:S05]  /*7f60*/  @!P0 EXIT ;  /* 0x000000000000894d */ /* 0x000fea0003800000 */
[----:B------:R-:W-:Y:S05]  /*7f70*/  BRA `(.L_x_113) ;  /* 0x00000000002c7947 */ /* 0x000fea0003800000 */
.L_x_114:
[----:B------:R-:W-:Y:S01]  /*7f80*/  LOP3.LUT P0, RZ, R206, 0xff, RZ, 0xc0, !PT ;  /* 0x000000ffceff7812 */ /* 0x000fe2000780c0ff */
[----:B------:R-:W-:-:S12]  /*7f90*/  BSSY.RECONVERGENT B0, `(.L_x_113) ;  /* 0x0000009000007945 */ /* 0x000fd80003800200 */
[----:B------:R-:W-:Y:S05]  /*7fa0*/  @P0 BRA `(.L_x_115) ;  /* 0x0000000000140947 */ /* 0x000fea0003800000 */
[----:B------:R-:W2:Y:S02]  /*7fb0*/  LDCU.64 UR4, c[0x0][0x888] ;  /* 0x00011100ff0477ac */ /* 0x000ea40008000a00 */
[----:B--2---:R-:W-:-:S04]  /*7fc0*/  ISETP.NE.U32.AND P0, PT, RZ, UR4, PT ;  /* 0x00000004ff007c0c */ /* 0x004fc8000bf05070 */
[----:B------:R-:W-:-:S13]  /*7fd0*/  ISETP.NE.AND.EX P0, PT, RZ, UR5, PT, P0 ;  /* 0x00000005ff007c0c */ /* 0x000fda000bf05300 */
[----:B------:R-:W-:Y:S05]  /*7fe0*/  @!P0 EXIT ;  /* 0x000000000000894d */ /* 0x000fea0003800000 */
[----:B------:R-:W-:Y:S05]  /*7ff0*/  BRA `(.L_x_116) ;  /* 0x0000000000087947 */ /* 0x000fea0003800000 */
.L_x_115:
[----:B------:R-:W-:-:S13]  /*8000*/  FSETP.NEU.AND P0, PT, R101, RZ, PT ;  /* 0x000000ff6500720b */ /* 0x000fda0003f0d000 */
[----:B------:R-:W-:Y:S05]  /*8010*/  @!P0 EXIT ;  /* 0x000000000000894d */ /* 0x000fea0003800000 */
.L_x_116:
[----:B------:R-:W-:Y:S05]  /*8020*/  BSYNC.RECONVERGENT B0 ;  /* 0x0000000000007941 */ /* 0x000fea0003800200 */
.L_x_113:
[----:B------:R-:W-:-:S04]  /*8030*/  DEPBAR.LE SB0, 0x0 ;  /* 0x000080000000791a */ /* 0x000fc80000000000 */
[----:B------:R-:W-:Y:S05]  /*8040*/  EXIT ;  /* 0x000000000000794d */ /* 0x000fea0003800000 */
.L_x_20:
[----:B--2---:R2:W1:Y:S02]  /*8050*/  SYNCS.PHASECHK.TRANS64.TRYWAIT P0, [R3+URZ+0x180], R2 ;  /* 0x00018002030075a7 */ /* 0x00446400080011ff */
[----:B-1----:R-:W-:Y:S05]  /*8060*/  @!P0 NANOSLEEP.SYNCS 0x989680 ;  /* 0x009896800000895d */ /* 0x002fea0003900000 */
[----:B------:R-:W1:Y:S02]  /*8070*/  @!P0 SYNCS.PHASECHK.TRANS64 P0, [R3+URZ+0x180], R2 ;  /* 0x00018002030085a7 */ /* 0x000e6400080010ff */
[----:B-1----:R-:W-:Y:S05]  /*8080*/  @!P0 BRA `(.L_x_20) ;  /* 0xfffffffc00f08947 */ /* 0x002fea000383ffff */
[----:B------:R-:W-:Y:S05]  /*8090*/  BRA `(.L_x_117) ;  /* 0xffffff9400a07947 */ /* 0x000fea000383ffff */
.L_x_23:
[----:B-1----:R-:W-:Y:S07]  /*80a0*/  MOV R2, UR33 ;  /* 0x0000002100027c02 */ /* 0x002fee0008000f00 */
.L_x_118:
[----:B-1----:R1:W2:Y:S02]  /*80b0*/  SYNCS.PHASECHK.TRANS64.TRYWAIT P0, [R2+URZ+0x70], R5 ;  /* 0x00007005020075a7 */ /* 0x0022a400080011ff */
[----:B--2---:R-:W-:Y:S05]  /*80c0*/  @!P0 NANOSLEEP.SYNCS 0x989680 ;  /* 0x009896800000895d */ /* 0x004fea0003900000 */
[----:B------:R-:W2:Y:S02]  /*80d0*/  @!P0 SYNCS.PHASECHK.TRANS64 P0, [R2+URZ+0x70], R5 ;  /* 0x00007005020085a7 */ /* 0x000ea400080010ff */
[----:B--2---:R-:W-:Y:S05]  /*80e0*/  @!P0 BRA `(.L_x_118) ;  /* 0xfffffffc00f08947 */ /* 0x004fea000383ffff */
[----:B------:R-:W-:Y:S05]  /*80f0*/  BRA `(.L_x_22) ;  /* 0xffffff9400f07947 */ /* 0x000fea000383ffff */
.L_x_29:
[----:B-1----:R-:W-:Y:S07]  /*8100*/  MOV R2, UR17 ;  /* 0x0000001100027c02 */ /* 0x002fee0008000f00 */
.L_x_119:
[----:B-1----:R1:W2:Y:S02]  /*8110*/  SYNCS.PHASECHK.TRANS64.TRYWAIT P0, [R2+URZ+0x70], R5 ;  /* 0x00007005020075a7 */ /* 0x0022a400080011ff */
[----:B--2---:R-:W-:Y:S05]  /*8120*/  @!P0 NANOSLEEP.SYNCS 0x989680 ;  /* 0x009896800000895d */ /* 0x004fea0003900000 */
[----:B------:R-:W2:Y:S02]  /*8130*/  @!P0 SYNCS.PHASECHK.TRANS64 P0, [R2+URZ+0x70], R5 ;  /* 0x00007005020085a7 */ /* 0x000ea400080010ff */
[----:B--2---:R-:W-:Y:S05]  /*8140*/  @!P0 BRA `(.L_x_119) ;  /* 0xfffffffc00f08947 */ /* 0x004fea000383ffff */
[----:B------:R-:W-:Y:S05]  /*8150*/  BRA `(.L_x_28) ;  /* 0xffffff9800987947 */ /* 0x000fea000383ffff */
.L_x_33:
[----:B-1----:R1:W2:Y:S02]  /*8160*/  SYNCS.PHASECHK.TRANS64.TRYWAIT P0, [R2+URZ+0x110], R3 ;  /* 0x00011003020075a7 */ /* 0x0022a400080011ff */
[----:B--2---:R-:W-:Y:S05]  /*8170*/  @!P0 NANOSLEEP.SYNCS 0x989680 ;  /* 0x009896800000895d */ /* 0x004fea0003900000 */
[----:B------:R-:W2:Y:S02]  /*8180*/  @!P0 SYNCS.PHASECHK.TRANS64 P0, [R2+URZ+0x110], R3 ;  /* 0x00011003020085a7 */ /* 0x000ea400080010ff */
[----:B--2---:R-:W-:Y:S05]  /*8190*/  @!P0 BRA `(.L_x_33) ;  /* 0xfffffffc00f08947 */ /* 0x004fea000383ffff */
[----:B------:R-:W-:Y:S05]  /*81a0*/  BRA `(.L_x_120) ;  /* 0xffffff9c00287947 */ /* 0x000fea000383ffff */
.L_x_37:
[----:B----4-:R-:W-:-:S07]  /*81b0*/  MOV R0, UR5 ;  /* 0x0000000500007c02 */ /* 0x010fce0008000f00 */
.L_x_121:
[----:B-1----:R1:W2:Y:S02]  /*81c0*/  SYNCS.PHASECHK.TRANS64.TRYWAIT P0, [R0+URZ], R3 ;  /* 0x00000003000075a7 */ /* 0x0022a400080011ff */
[----:B--2---:R-:W-:Y:S05]  /*81d0*/  @!P0 NANOSLEEP.SYNCS 0x989680 ;  /* 0x009896800000895d */ /* 0x004fea0003900000 */
[----:B------:R-:W2:Y:S02]  /*81e0*/  @!P0 SYNCS.PHASECHK.TRANS64 P0, [R0+URZ], R3 ;  /* 0x00000003000085a7 */ /* 0x000ea400080010ff */
[----:B--2---:R-:W-:Y:S05]  /*81f0*/  @!P0 BRA `(.L_x_121) ;  /* 0xfffffffc00f08947 */ /* 0x004fea000383ffff */
[----:B------:R-:W-:Y:S05]  /*8200*/  BRA `(.L_x_122) ;  /* 0xffffffa000987947 */ /* 0x000fea000383ffff */
.L_x_38:
[----:B----4-:R-:W-:-:S07]  /*8210*/  MOV R0, UR5 ;  /* 0x0000000500007c02 */ /* 0x010fce0008000f00 */
.L_x_123:
[----:B-1----:R1:W2:Y:S02]  /*8220*/  SYNCS.PHASECHK.TRANS64.TRYWAIT P0, [R0+URZ], R3 ;  /* 0x00000003000075a7 */ /* 0x0022a400080011ff */
[----:B--2---:R-:W-:Y:S05]  /*8230*/  @!P0 NANOSLEEP.SYNCS 0x989680 ;  /* 0x009896800000895d */ /* 0x004fea0003900000 */
[----:B------:R-:W2:Y:S02]  /*8240*/  @!P0 SYNCS.PHASECHK.TRANS64 P0, [R0+URZ], R3 ;  /* 0x00000003000085a7 */ /* 0x000ea400080010ff */
[----:B--2---:R-:W-:Y:S05]  /*8250*/  @!P0 BRA `(.L_x_123) ;  /* 0xfffffffc00f08947 */ /* 0x004fea000383ffff */
[----:B------:R-:W-:Y:S05]  /*8260*/  BRA `(.L_x_124) ;  /* 0xffffffa000a47947 */ /* 0x000fea000383ffff */
.L_x_39:
[----:B----4-:R-:W-:-:S07]  /*8270*/  MOV R0, UR5 ;  /* 0x0000000500007c02 */ /* 0x010fce0008000f00 */
.L_x_125:
[----:B-1----:R1:W2:Y:S02]  /*8280*/  SYNCS.PHASECHK.TRANS64.TRYWAIT P0, [R0+URZ], R3 ;  /* 0x00000003000075a7 */ /* 0x0022a400080011ff */
[----:B--2---:R-:W-:Y:S05]  /*8290*/  @!P0 NANOSLEEP.SYNCS 0x989680 ;  /* 0x009896800000895d */ /* 0x004fea0003900000 */
[----:B------:R-:W2:Y:S02]  /*82a0*/  @!P0 SYNCS.PHASECHK.TRANS64 P0, [R0+URZ], R3 ;  /* 0x00000003000085a7 */ /* 0x000ea400080010ff */
[----:B--2---:R-:W-:Y:S05]  /*82b0*/  @!P0 BRA `(.L_x_125) ;  /* 0xfffffffc00f08947 */ /* 0x004fea000383ffff */
[----:B------:R-:W-:Y:S05]  /*82c0*/  BRA `(.L_x_126) ;  /* 0xffffffa000b07947 */ /* 0x000fea000383ffff */
.L_x_40:
[----:B----4-:R-:W-:-:S07]  /*82d0*/  MOV R0, UR5 ;  /* 0x0000000500007c02 */ /* 0x010fce0008000f00 */
.L_x_127:
[----:B-1----:R1:W2:Y:S02]  /*82e0*/  SYNCS.PHASECHK.TRANS64.TRYWAIT P0, [R0+URZ], R3 ;  /* 0x00000003000075a7 */ /* 0x0022a400080011ff */
[----:B--2---:R-:W-:Y:S05]  /*82f0*/  @!P0 NANOSLEEP.SYNCS 0x989680 ;  /* 0x009896800000895d */ /* 0x004fea0003900000 */
[----:B------:R-:W2:Y:S02]  /*8300*/  @!P0 SYNCS.PHASECHK.TRANS64 P0, [R0+URZ], R3 ;  /* 0x00000003000085a7 */ /* 0x000ea400080010ff */
[----:B--2---:R-:W-:Y:S05]  /*8310*/  @!P0 BRA `(.L_x_127) ;  /* 0xfffffffc00f08947 */ /* 0x004fea000383ffff */
[----:B------:R-:W-:Y:S05]  /*8320*/  BRA `(.L_x_128) ;  /* 0xffffffa000bc7947 */ /* 0x000fea000383ffff */
.L_x_41:
[----:B----4-:R-:W-:-:S07]  /*8330*/  MOV R0, UR5 ;  /* 0x0000000500007c02 */ /* 0x010fce0008000f00 */
.L_x_129:
[----:B-1----:R1:W2:Y:S02]  /*8340*/  SYNCS.PHASECHK.TRANS64.TRYWAIT P0, [R0+URZ], R3 ;  /* 0x00000003000075a7 */ /* 0x0022a400080011ff */
[----:B--2---:R-:W-:Y:S05]  /*8350*/  @!P0 NANOSLEEP.SYNCS 0x989680 ;  /* 0x009896800000895d */ /* 0x004fea0003900000 */
[----:B------:R-:W2:Y:S02]  /*8360*/  @!P0 SYNCS.PHASECHK.TRANS64 P0, [R0+URZ], R3 ;  /* 0x00000003000085a7 */ /* 0x000ea400080010ff */
[----:B--2---:R-:W-:Y:S05]  /*8370*/  @!P0 BRA `(.L_x_129) ;  /* 0xfffffffc00f08947 */ /* 0x004fea000383ffff */
[----:B------:R-:W-:Y:S05]  /*8380*/  BRA `(.L_x_130) ;  /* 0xffffffa000c87947 */ /* 0x000fea000383ffff */
.L_x_42:
[----:B----4-:R-:W-:-:S07]  /*8390*/  MOV R0, UR5 ;  /* 0x0000000500007c02 */ /* 0x010fce0008000f00 */
.L_x_131:
[----:B-1----:R1:W2:Y:S02]  /*83a0*/  SYNCS.PHASECHK.TRANS64.TRYWAIT P0, [R0+URZ], R3 ;  /* 0x00000003000075a7 */ /* 0x0022a400080011ff */
[----:B--2---:R-:W-:Y:S05]  /*83b0*/  @!P0 NANOSLEEP.SYNCS 0x989680 ;  /* 0x009896800000895d */ /* 0x004fea0003900000 */
[----:B------:R-:W2:Y:S02]  /*83c0*/  @!P0 SYNCS.PHASECHK.TRANS64 P0, [R0+URZ], R3 ;  /* 0x00000003000085a7 */ /* 0x000ea400080010ff */
[----:B--2---:R-:W-:Y:S05]  /*83d0*/  @!P0 BRA `(.L_x_131) ;  /* 0xfffffffc00f08947 */ /* 0x004fea000383ffff */
[----:B------:R-:W-:Y:S05]  /*83e0*/  BRA `(.L_x_132) ;  /* 0xffffffa000d47947 */ /* 0x000fea000383ffff */
.L_x_43:
[----:B----4-:R-:W-:-:S07]  /*83f0*/  MOV R0, UR5 ;  /* 0x0000000500007c02 */ /* 0x010fce0008000f00 */
.L_x_133:
[----:B-1----:R1:W2:Y:S02]  /*8400*/  SYNCS.PHASECHK.TRANS64.TRYWAIT P0, [R0+URZ], R3 ;  /* 0x00000003000075a7 */ /* 0x0022a400080011ff */
[----:B--2---:R-:W-:Y:S05]  /*8410*/  @!P0 NANOSLEEP.SYNCS 0x989680 ;  /* 0x009896800000895d */ /* 0x004fea0003900000 */
[----:B------:R-:W2:Y:S02]  /*8420*/  @!P0 SYNCS.PHASECHK.TRANS64 P0, [R0+URZ], R3 ;  /* 0x00000003000085a7 */ /* 0x000ea400080010ff */
[----:B--2---:R-:W-:Y:S05]  /*8430*/  @!P0 BRA `(.L_x_133) ;  /* 0xfffffffc00f08947 */ /* 0x004fea000383ffff */
[----:B------:R-:W-:Y:S05]  /*8440*/  BRA `(.L_x_134) ;  /* 0xffffffa000e07947 */ /* 0x000fea000383ffff */
.L_x_44:
[----:B----4-:R-:W-:-:S07]  /*8450*/  MOV R0, UR5 ;  /* 0x0000000500007c02 */ /* 0x010fce0008000f00 */
.L_x_135:
[----:B-1----:R1:W2:Y:S02]  /*8460*/  SYNCS.PHASECHK.TRANS64.TRYWAIT P0, [R0+URZ], R3 ;  /* 0x00000003000075a7 */ /* 0x0022a400080011ff */
[----:B--2---:R-:W-:Y:S05]  /*8470*/  @!P0 NANOSLEEP.SYNCS 0x989680 ;  /* 0x009896800000895d */ /* 0x004fea0003900000 */
[----:B------:R-:W2:Y:S02]  /*8480*/  @!P0 SYNCS.PHASECHK.TRANS64 P0, [R0+URZ], R3 ;  /* 0x00000003000085a7 */ /* 0x000ea400080010ff */
[----:B--2---:R-:W-:Y:S05]  /*8490*/  @!P0 BRA `(.L_x_135) ;  /* 0xfffffffc00f08947 */ /* 0x004fea000383ffff */
[----:B------:R-:W-:Y:S05]  /*84a0*/  BRA `(.L_x_136) ;  /* 0xffffffa000ec7947 */ /* 0x000fea000383ffff */
.L_x_45:
[----:B----4-:R-:W-:-:S07]  /*84b0*/  MOV R0, UR5 ;  /* 0x0000000500007c02 */ /* 0x010fce0008000f00 */
.L_x_137:
[----:B-1----:R1:W2:Y:S02]  /*84c0*/  SYNCS.PHASECHK.TRANS64.TRYWAIT P0, [R0+URZ], R3 ;  /* 0x00000003000075a7 */ /* 0x0022a400080011ff */
[----:B--2---:R-:W-:Y:S05]  /*84d0*/  @!P0 NANOSLEEP.SYNCS 0x989680 ;  /* 0x009896800000895d */ /* 0x004fea0003900000 */
[----:B------:R-:W2:Y:S02]  /*84e0*/  @!P0 SYNCS.PHASECHK.TRANS64 P0, [R0+URZ], R3 ;  /* 0x00000003000085a7 */ /* 0x000ea400080010ff */
[----:B--2---:R-:W-:Y:S05]  /*84f0*/  @!P0 BRA `(.L_x_137) ;  /* 0xfffffffc00f08947 */ /* 0x004fea000383ffff */
[----:B------:R-:W-:Y:S05]  /*8500*/  BRA `(.L_x_138) ;  /* 0xffffffa000f87947 */ /* 0x000fea000383ffff */
.L_x_46:
[----:B----4-:R-:W-:-:S07]  /*8510*/  MOV R0, UR5 ;  /* 0x0000000500007c02 */ /* 0x010fce0008000f00 */
.L_x_139:
[----:B-1----:R1:W2:Y:S02]  /*8520*/  SYNCS.PHASECHK.TRANS64.TRYWAIT P0, [R0+URZ], R3 ;  /* 0x00000003000075a7 */ /* 0x0022a400080011ff */
[----:B--2---:R-:W-:Y:S05]  /*8530*/  @!P0 NANOSLEEP.SYNCS 0x989680 ;  /* 0x009896800000895d */ /* 0x004fea0003900000 */
[----:B------:R-:W2:Y:S02]  /*8540*/  @!P0 SYNCS.PHASECHK.TRANS64 P0, [R0+URZ], R3 ;  /* 0x00000003000085a7 */ /* 0x000ea400080010ff */
[----:B--2---:R-:W-:Y:S05]  /*8550*/  @!P0 BRA `(.L_x_139) ;  /* 0xfffffffc00f08947 */ /* 0x004fea000383ffff */
[----:B------:R-:W-:Y:S05]  /*8560*/  BRA `(.L_x_140) ;  /* 0xffffffa400047947 */ /* 0x000fea000383ffff */
.L_x_47:
[----:B----4-:R-:W-:-:S07]  /*8570*/  MOV R0, UR5 ;  /* 0x0000000500007c02 */ /* 0x010fce0008000f00 */
.L_x_141:
[----:B-1----:R1:W2:Y:S02]  /*8580*/  SYNCS.PHASECHK.TRANS64.TRYWAIT P0, [R0+URZ], R3 ;  /* 0x00000003000075a7 */ /* 0x0022a400080011ff */
[----:B--2---:R-:W-:Y:S05]  /*8590*/  @!P0 NANOSLEEP.SYNCS 0x989680 ;  /* 0x009896800000895d */ /* 0x004fea0003900000 */
[----:B------:R-:W2:Y:S02]  /*85a0*/  @!P0 SYNCS.PHASECHK.TRANS64 P0, [R0+URZ], R3 ;  /* 0x00000003000085a7 */ /* 0x000ea400080010ff */
[----:B--2---:R-:W-:Y:S05]  /*85b0*/  @!P0 BRA `(.L_x_141) ;  /* 0xfffffffc00f08947 */ /* 0x004fea000383ffff */
[----:B------:R-:W-:Y:S05]  /*85c0*/  BRA `(.L_x_142) ;  /* 0xffffffa400107947 */ /* 0x000fea000383ffff */
.L_x_48:
[----:B----4-:R-:W-:-:S07]  /*85d0*/  MOV R0, UR5 ;  /* 0x0000000500007c02 */ /* 0x010fce0008000f00 */
.L_x_143:
[----:B-1----:R1:W2:Y:S02]  /*85e0*/  SYNCS.PHASECHK.TRANS64.TRYWAIT P0, [R0+URZ], R3 ;  /* 0x00000003000075a7 */ /* 0x0022a400080011ff */
[----:B--2---:R-:W-:Y:S05]  /*85f0*/  @!P0 NANOSLEEP.SYNCS 0x989680 ;  /* 0x009896800000895d */ /* 0x004fea0003900000 */
[----:B------:R-:W2:Y:S02]  /*8600*/  @!P0 SYNCS.PHASECHK.TRANS64 P0, [R0+URZ], R3 ;  /* 0x00000003000085a7 */ /* 0x000ea400080010ff */
[----:B--2---:R-:W-:Y:S05]  /*8610*/  @!P0 BRA `(.L_x_143) ;  /* 0xfffffffc00f08947 */ /* 0x004fea000383ffff */
[----:B------:R-:W-:Y:S05]  /*8620*/  BRA `(.L_x_144) ;  /* 0xffffffa4001c7947 */ /* 0x000fea000383ffff */
.L_x_49:
[----:B----4-:R-:W-:-:S07]  /*8630*/  MOV R0, UR5 ;  /* 0x0000000500007c02 */ /* 0x010fce0008000f00 */
.L_x_145:
[----:B-1----:R1:W2:Y:S02]  /*8640*/  SYNCS.PHASECHK.TRANS64.TRYWAIT P0, [R0+URZ], R3 ;  /* 0x00000003000075a7 */ /* 0x0022a400080011ff */
[----:B--2---:R-:W-:Y:S05]  /*8650*/  @!P0 NANOSLEEP.SYNCS 0x989680 ;  /* 0x009896800000895d */ /* 0x004fea0003900000 */
[----:B------:R-:W2:Y:S02]  /*8660*/  @!P0 SYNCS.PHASECHK.TRANS64 P0, [R0+URZ], R3 ;  /* 0x00000003000085a7 */ /* 0x000ea400080010ff */
[----:B--2---:R-:W-:Y:S05]  /*8670*/  @!P0 BRA `(.L_x_145) ;  /* 0xfffffffc00f08947 */ /* 0x004fea000383ffff */
[----:B------:R-:W-:Y:S05]  /*8680*/  BRA `(.L_x_146) ;  /* 0xffffffa400287947 */ /* 0x000fea000383ffff */
.L_x_52:
[----:B-1----:R1:W2:Y:S02]  /*8690*/  SYNCS.PHASECHK.TRANS64.TRYWAIT P0, [R0+URZ+0x170], R5 ;  /* 0x00017005000075a7 */ /* 0x0022a400080011ff */
[----:B--2---:R-:W-:Y:S05]  /*86a0*/  @!P0 NANOSLEEP.SYNCS 0x989680 ;  /* 0x009896800000895d */ /* 0x004fea0003900000 */
[----:B------:R-:W2:Y:S02]  /*86b0*/  @!P0 SYNCS.PHASECHK.TRANS64 P0, [R0+URZ+0x170], R5 ;  /* 0x00017005000085a7 */ /* 0x000ea400080010ff */
[----:B--2---:R-:W-:Y:S05]  /*86c0*/  @!P0 BRA `(.L_x_52) ;  /* 0xfffffffc00f08947 */ /* 0x004fea000383ffff */
[----:B------:R-:W-:Y:S05]  /*86d0*/  BRA `(.L_x_147) ;  /* 0xffffffa400847947 */ /* 0x000fea000383ffff */
.L_x_53:
[----:B------:R-:W-:-:S07]  /*86e0*/  MOV R0, UR5 ;  /* 0x0000000500007c02 */ /* 0x000fce0008000f00 */
.L_x_148:
[----:B-1----:R1:W2:Y:S02]  /*86f0*/  SYNCS.PHASECHK.TRANS64.TRYWAIT P0, [R0+URZ+0x120], R5 ;  /* 0x00012005000075a7 */ /* 0x0022a400080011ff */
[----:B--2---:R-:W-:Y:S05]  /*8700*/  @!P0 NANOSLEEP.SYNCS 0x989680 ;  /* 0x009896800000895d */ /* 0x004fea0003900000 */
[----:B------:R-:W2:Y:S02]  /*8710*/  @!P0 SYNCS.PHASECHK.TRANS64 P0, [R0+URZ+0x120], R5 ;  /* 0x00012005000085a7 */ /* 0x000ea400080010ff */
[----:B--2---:R-:W-:Y:S05]  /*8720*/  @!P0 BRA `(.L_x_148) ;  /* 0xfffffffc00f08947 */ /* 0x004fea000383ffff */
[----:B------:R-:W-:Y:S05]  /*8730*/  BRA `(.L_x_149) ;  /* 0xffffffa400947947 */ /* 0x000fea000383ffff */
.L_x_54:
[----:B-1----:R1:W2:Y:S02]  /*8740*/  SYNCS.PHASECHK.TRANS64.TRYWAIT P1, [R0+URZ+0x110], R5 ;  /* 0x00011005000075a7 */ /* 0x0022a400080211ff */
[----:B--2---:R-:W-:Y:S05]  /*8750*/  @!P1 NANOSLEEP.SYNCS 0x989680 ;  /* 0x009896800000995d */ /* 0x004fea0003900000 */
[----:B------:R-:W2:Y:S02]  /*8760*/  @!P1 SYNCS.PHASECHK.TRANS64 P1, [R0+URZ+0x110], R5 ;  /* 0x00011005000095a7 */ /* 0x000ea400080210ff */
[----:B--2---:R-:W-:Y:S05]  /*8770*/  @!P1 BRA `(.L_x_54) ;  /* 0xfffffffc00f09947 */ /* 0x004fea000383ffff */
[----:B------:R-:W-:Y:S05]  /*8780*/  BRA `(.L_x_150) ;  /* 0xffffffa400c47947 */ /* 0x000fea000383ffff */
.L_x_57:
[----:B------:R-:W-:-:S07]  /*8790*/  MOV R0, UR5 ;  /* 0x0000000500007c02 */ /* 0x000fce0008000f00 */
.L_x_151:
[----:B-1----:R1:W2:Y:S02]  /*87a0*/  SYNCS.PHASECHK.TRANS64.TRYWAIT P0, [R0+URZ+0x120], R3 ;  /* 0x00012003000075a7 */ /* 0x0022a400080011ff */
[----:B--2---:R-:W-:Y:S05]  /*87b0*/  @!P0 NANOSLEEP.SYNCS 0x989680 ;  /* 0x009896800000895d */ /* 0x004fea0003900000 */
[----:B------:R-:W2:Y:S02]  /*87c0*/  @!P0 SYNCS.PHASECHK.TRANS64 P0, [R0+URZ+0x120], R3 ;  /* 0x00012003000085a7 */ /* 0x000ea400080010ff */
[----:B--2---:R-:W-:Y:S05]  /*87d0*/  @!P0 BRA `(.L_x_151) ;  /* 0xfffffffc00f08947 */ /* 0x004fea000383ffff */
[----:B------:R-:W-:Y:S05]  /*87e0*/  BRA `(.L_x_56) ;  /* 0xffffffa800187947 */ /* 0x000fea000383ffff */
.L_x_64:
[----:B-1----:R1:W2:Y:S02]  /*87f0*/  SYNCS.PHASECHK.TRANS64.TRYWAIT P1, [R0+URZ+0x110], R5 ;  /* 0x00011005000075a7 */ /* 0x0022a400080211ff */
[----:B--2---:R-:W-:Y:S05]  /*8800*/  @!P1 NANOSLEEP.SYNCS 0x989680 ;  /* 0x009896800000995d */ /* 0x004fea0003900000 */
[----:B------:R-:W2:Y:S02]  /*8810*/  @!P1 SYNCS.PHASECHK.TRANS64 P1, [R0+URZ+0x110], R5 ;  /* 0x00011005000095a7 */ /* 0x000ea400080210ff */
[----:B--2---:R-:W-:Y:S05]  /*8820*/  @!P1 BRA `(.L_x_64) ;  /* 0xfffffffc00f09947 */ /* 0x004fea000383ffff */
[----:B------:R-:W-:Y:S05]  /*8830*/  BRA `(.L_x_152) ;  /* 0xffffffac00787947 */ /* 0x000fea000383ffff */
.L_x_65:
[----:B------:R-:W-:-:S07]  /*8840*/  MOV R3, UR14 ;  /* 0x0000000e00037c02 */ /* 0x000fce0008000f00 */
.L_x_153:
[----:B-1----:R1:W2:Y:S02]  /*8850*/  SYNCS.PHASECHK.TRANS64.TRYWAIT P0, [R3+URZ+0x150], R0 ;  /* 0x00015000030075a7 */ /* 0x0022a400080011ff */
[----:B--2---:R-:W-:Y:S05]  /*8860*/  @!P0 NANOSLEEP.SYNCS 0x989680 ;  /* 0x009896800000895d */ /* 0x004fea0003900000 */
[----:B------:R-:W2:Y:S02]  /*8870*/  @!P0 SYNCS.PHASECHK.TRANS64 P0, [R3+URZ+0x150], R0 ;  /* 0x00015000030085a7 */ /* 0x000ea400080010ff */
[----:B--2---:R-:W-:Y:S05]  /*8880*/  @!P0 BRA `(.L_x_153) ;  /* 0xfffffffc00f08947 */ /* 0x004fea000383ffff */
[----:B------:R-:W-:Y:S05]  /*8890*/  BRA `(.L_x_154) ;  /* 0xffffffac00b07947 */ /* 0x000fea000383ffff */
.L_x_68:
[----:B------:R-:W-:Y:S07]  /*88a0*/  MOV R0, UR7 ;  /* 0x0000000700007c02 */ /* 0x000fee0008000f00 */
.L_x_155:
[----:B-1----:R1:W2:Y:S02]  /*88b0*/  SYNCS.PHASECHK.TRANS64.TRYWAIT P0, [R0+URZ], R3 ;  /* 0x00000003000075a7 */ /* 0x0022a400080011ff */
[----:B--2---:R-:W-:Y:S05]  /*88c0*/  @!P0 NANOSLEEP.SYNCS 0x989680 ;  /* 0x009896800000895d */ /* 0x004fea0003900000 */
[----:B------:R-:W2:Y:S02]  /*88d0*/  @!P0 SYNCS.PHASECHK.TRANS64 P0, [R0+URZ], R3 ;  /* 0x00000003000085a7 */ /* 0x000ea400080010ff */
[----:B--2---:R-:W-:Y:S05]  /*88e0*/  @!P0 BRA `(.L_x_155) ;  /* 0xfffffffc00f08947 */ /* 0x004fea000383ffff */
[----:B------:R-:W-:Y:S05]  /*88f0*/  BRA `(.L_x_67) ;  /* 0xffffffac00cc7947 */ /* 0x000fea000383ffff */
.L_x_71:
[----:B------:R-:W-:-:S07]  /*8900*/  MOV R0, UR5 ;  /* 0x0000000500007c02 */ /* 0x000fce0008000f00 */
.L_x_156:
[----:B--2---:R2:W3:Y:S02]  /*8910*/  SYNCS.PHASECHK.TRANS64.TRYWAIT P0, [R0+URZ], R3 ;  /* 0x00000003000075a7 */ /* 0x0044e400080011ff */
[----:B---3--:R-:W-:Y:S05]  /*8920*/  @!P0 NANOSLEEP.SYNCS 0x989680 ;  /* 0x009896800000895d */ /* 0x008fea0003900000 */
[----:B------:R-:W3:Y:S02]  /*8930*/  @!P0 SYNCS.PHASECHK.TRANS64 P0, [R0+URZ], R3 ;  /* 0x00000003000085a7 */ /* 0x000ee400080010ff */
[----:B---3--:R-:W-:Y:S05]  /*8940*/  @!P0 BRA `(.L_x_156) ;  /* 0xfffffffc00f08947 */ /* 0x008fea000383ffff */
[----:B------:R-:W-:Y:S05]  /*8950*/  BRA `(.L_x_157) ;  /* 0xffffffb000807947 */ /* 0x000fea000383ffff */
.L_x_72:
[----:B------:R-:W-:-:S07]  /*8960*/  MOV R0, UR5 ;  /* 0x0000000500007c02 */ /* 0x000fce0008000f00 */
.L_x_158:
[----:B--2---:R2:W3:Y:S02]  /*8970*/  SYNCS.PHASECHK.TRANS64.TRYWAIT P0, [R0+URZ], R3 ;  /* 0x00000003000075a7 */ /* 0x0044e400080011ff */
[----:B---3--:R-:W-:Y:S05]  /*8980*/  @!P0 NANOSLEEP.SYNCS 0x989680 ;  /* 0x009896800000895d */ /* 0x008fea0003900000 */
[----:B------:R-:W3:Y:S02]  /*8990*/  @!P0 SYNCS.PHASECHK.TRANS64 P0, [R0+URZ], R3 ;  /* 0x00000003000085a7 */ /* 0x000ee400080010ff */
[----:B---3--:R-:W-:Y:S05]  /*89a0*/  @!P0 BRA `(.L_x_158) ;  /* 0xfffffffc00f08947 */ /* 0x008fea000383ffff */
[----:B------:R-:W-:Y:S05]  /*89b0*/  BRA `(.L_x_159) ;  /* 0xffffffb0008c7947 */ /* 0x000fea000383ffff */
.L_x_73:
[----:B------:R-:W-:-:S07]  /*89c0*/  MOV R0, UR5 ;  /* 0x0000000500007c02 */ /* 0x000fce0008000f00 */
.L_x_160:
[----:B--2---:R2:W3:Y:S02]  /*89d0*/  SYNCS.PHASECHK.TRANS64.TRYWAIT P0, [R0+URZ], R3 ;  /* 0x00000003000075a7 */ /* 0x0044e400080011ff */
[----:B---3--:R-:W-:Y:S05]  /*89e0*/  @!P0 NANOSLEEP.SYNCS 0x989680 ;  /* 0x009896800000895d */ /* 0x008fea0003900000 */
[----:B------:R-:W3:Y:S02]  /*89f0*/  @!P0 SYNCS.PHASECHK.TRANS64 P0, [R0+URZ], R3 ;  /* 0x00000003000085a7 */ /* 0x000ee400080010ff */
[----:B---3--:R-:W-:Y:S05]  /*8a00*/  @!P0 BRA `(.L_x_160) ;  /* 0xfffffffc00f08947 */ /* 0x008fea000383ffff */
[----:B------:R-:W-:Y:S05]  /*8a10*/  BRA `(.L_x_161) ;  /* 0xffffffb000987947 */ /* 0x000fea000383ffff */
.L_x_74:
[----:B------:R-:W-:-:S07]  /*8a20*/  MOV R0, UR6 ;  /* 0x0000000600007c02 */ /* 0x000fce0008000f00 */
.L_x_162:
[----:B--2---:R2:W3:Y:S02]  /*8a30*/  SYNCS.PHASECHK.TRANS64.TRYWAIT P0, [R0+URZ], R3 ;  /* 0x00000003000075a7 */ /* 0x0044e400080011ff */
[----:B---3--:R-:W-:Y:S05]  /*8a40*/  @!P0 NANOSLEEP.SYNCS 0x989680 ;  /* 0x009896800000895d */ /* 0x008fea0003900000 */
[----:B------:R-:W3:Y:S02]  /*8a50*/  @!P0 SYNCS.PHASECHK.TRANS64 P0, [R0+URZ], R3 ;  /* 0x00000003000085a7 */ /* 0x000ee400080010ff */
[----:B---3--:R-:W-:Y:S05]  /*8a60*/  @!P0 BRA `(.L_x_162) ;  /* 0xfffffffc00f08947 */ /* 0x008fea000383ffff */
[----:B------:R-:W-:Y:S05]  /*8a70*/  BRA `(.L_x_163) ;  /* 0xffffffb000a47947 */ /* 0x000fea000383ffff */
.L_x_79:
[----:B--2---:R2:W3:Y:S02]  /*8a80*/  SYNCS.PHASECHK.TRANS64.TRYWAIT P0, [R0+URZ+0x110], R3 ;  /* 0x00011003000075a7 */ /* 0x0044e400080011ff */
[----:B---3--:R-:W-:Y:S05]  /*8a90*/  @!P0 NANOSLEEP.SYNCS 0x989680 ;  /* 0x009896800000895d */ /* 0x008fea0003900000 */
[----:B------:R-:W3:Y:S02]  /*8aa0*/  @!P0 SYNCS.PHASECHK.TRANS64 P0, [R0+URZ+0x110], R3 ;  /* 0x00011003000085a7 */ /* 0x000ee400080010ff */
[----:B---3--:R-:W-:Y:S05]  /*8ab0*/  @!P0 BRA `(.L_x_79) ;  /* 0xfffffffc00f08947 */ /* 0x008fea000383ffff */
[----:B------:R-:W-:Y:S05]  /*8ac0*/  BRA `(.L_x_164) ;  /* 0xffffffb400a07947 */ /* 0x000fea000383ffff */
.L_x_82:
[----:B------:R-:W-:Y:S07]  /*8ad0*/  MOV R0, UR4 ;  /* 0x0000000400007c02 */ /* 0x000fee0008000f00 */
.L_x_165:
[----:B--2---:R2:W3:Y:S02]  /*8ae0*/  SYNCS.PHASECHK.TRANS64.TRYWAIT P0, [R0+URZ+0x108], R3 ;  /* 0x00010803000075a7 */ /* 0x0044e400080011ff */
[----:B---3--:R-:W-:Y:S05]  /*8af0*/  @!P0 NANOSLEEP.SYNCS 0x989680 ;  /* 0x009896800000895d */ /* 0x008fea0003900000 */
[----:B------:R-:W3:Y:S02]  /*8b00*/  @!P0 SYNCS.PHASECHK.TRANS64 P0, [R0+URZ+0x108], R3 ;  /* 0x00010803000085a7 */ /* 0x000ee400080010ff */
[----:B---3--:R-:W-:Y:S05]  /*8b10*/  @!P0 BRA `(.L_x_165) ;  /* 0xfffffffc00f08947 */ /* 0x008fea000383ffff */
[----:B------:R-:W-:Y:S05]  /*8b20*/  BRA `(.L_x_81) ;  /* 0xffffffb800887947 */ /* 0x000fea000383ffff */
.L_x_85:
[----:B------:R-:W-:Y:S07]  /*8b30*/  MOV R3, UR13 ;  /* 0x0000000d00037c02 */ /* 0x000fee0008000f00 */
.L_x_166:
[----:B-1----:R1:W2:Y:S02]  /*8b40*/  SYNCS.PHASECHK.TRANS64.TRYWAIT P3, [R3+URZ+0xf0], R12 ;  /* 0x0000f00c030075a7 */ /* 0x0022a400080611ff */
[----:B--2---:R-:W-:Y:S05]  /*8b50*/  @!P3 NANOSLEEP.SYNCS 0x989680 ;  /* 0x009896800000b95d */ /* 0x004fea0003900000 */
[----:B------:R-:W2:Y:S02]  /*8b60*/  @!P3 SYNCS.PHASECHK.TRANS64 P3, [R3+URZ+0xf0], R12 ;  /* 0x0000f00c0300b5a7 */ /* 0x000ea400080610ff */
[----:B--2---:R-:W-:Y:S05]  /*8b70*/  @!P3 BRA `(.L_x_166) ;  /* 0xfffffffc00f0b947 */ /* 0x004fea000383ffff */
[----:B------:R-:W-:Y:S05]  /*8b80*/  BRA `(.L_x_167) ;  /* 0xffffffbc00247947 */ /* 0x000fea000383ffff */
.L_x_87:
[----:B------:R-:W-:-:S07]  /*8b90*/  MOV R0, UR4 ;  /* 0x0000000400007c02 */ /* 0x000fce0008000f00 */
.L_x_168:
[----:B-1----:R1:W2:Y:S02]  /*8ba0*/  SYNCS.PHASECHK.TRANS64.TRYWAIT P0, [R0+URZ], R3 ;  /* 0x00000003000075a7 */ /* 0x0022a400080011ff */
[----:B--2---:R-:W-:Y:S05]  /*8bb0*/  @!P0 NANOSLEEP.SYNCS 0x989680 ;  /* 0x009896800000895d */ /* 0x004fea0003900000 */
[----:B------:R-:W2:Y:S02]  /*8bc0*/  @!P0 SYNCS.PHASECHK.TRANS64 P0, [R0+URZ], R3 ;  /* 0x00000003000085a7 */ /* 0x000ea400080010ff */
[----:B--2---:R-:W-:Y:S05]  /*8bd0*/  @!P0 BRA `(.L_x_168) ;  /* 0xfffffffc00f08947 */ /* 0x004fea000383ffff */
[----:B------:R-:W-:Y:S05]  /*8be0*/  BRA `(.L_x_169) ;  /* 0xffffffc000287947 */ /* 0x000fea000383ffff */
.L_x_89:
[----:B--2---:R2:W4:Y:S02]  /*8bf0*/  SYNCS.PHASECHK.TRANS64.TRYWAIT P0, [R0+URZ+0x110], R3 ;  /* 0x00011003000075a7 */ /* 0x00452400080011ff */
[----:B----4-:R-:W-:Y:S05]  /*8c00*/  @!P0 NANOSLEEP.SYNCS 0x989680 ;  /* 0x009896800000895d */ /* 0x010fea0003900000 */
[----:B------:R-:W4:Y:S02]  /*8c10*/  @!P0 SYNCS.PHASECHK.TRANS64 P0, [R0+URZ+0x110], R3 ;  /* 0x00011003000085a7 */ /* 0x000f2400080010ff */
[----:B----4-:R-:W-:Y:S05]  /*8c20*/  @!P0 BRA `(.L_x_89) ;  /* 0xfffffffc00f08947 */ /* 0x010fea000383ffff */
[----:B------:R-:W-:Y:S05]  /*8c30*/  BRA `(.L_x_170) ;  /* 0xffffffc000f87947 */ /* 0x000fea000383ffff */
.L_x_99:
[----:B-1----:R1:W2:Y:S02]  /*8c40*/  SYNCS.PHASECHK.TRANS64.TRYWAIT P1, [R0+URZ+0xe0], R7 ;  /* 0x0000e007000075a7 */ /* 0x0022a400080211ff */
[----:B--2---:R-:W-:Y:S05]  /*8c50*/  @!P1 NANOSLEEP.SYNCS 0x989680 ;  /* 0x009896800000995d */ /* 0x004fea0003900000 */
[----:B------:R-:W2:Y:S02]  /*8c60*/  @!P1 SYNCS.PHASECHK.TRANS64 P1, [R0+URZ+0xe0], R7 ;  /* 0x0000e007000095a7 */ /* 0x000ea400080210ff */
[----:B--2---:R-:W-:Y:S05]  /*8c70*/  @!P1 BRA `(.L_x_99) ;  /* 0xfffffffc00f09947 */ /* 0x004fea000383ffff */
[----:B------:R-:W-:Y:S05]  /*8c80*/  BRA `(.L_x_98) ;  /* 0xffffffd000047947 */ /* 0x000fea000383ffff */
.L_x_101:
[----:B-1----:R1:W4:Y:S02]  /*8c90*/  SYNCS.PHASECHK.TRANS64.TRYWAIT P1, [R16+URZ+0x130], R3 ;  /* 0x00013003100075a7 */ /* 0x00232400080211ff */
[----:B----4-:R-:W-:Y:S05]  /*8ca0*/  @!P1 NANOSLEEP.SYNCS 0x989680 ;  /* 0x009896800000995d */ /* 0x010fea0003900000 */
[----:B------:R-:W4:Y:S02]  /*8cb0*/  @!P1 SYNCS.PHASECHK.TRANS64 P1, [R16+URZ+0x130], R3 ;  /* 0x00013003100095a7 */ /* 0x000f2400080210ff */
[----:B----4-:R-:W-:Y:S05]  /*8cc0*/  @!P1 BRA `(.L_x_101) ;  /* 0xfffffffc00f09947 */ /* 0x010fea000383ffff */
[----:B------:R-:W-:Y:S05]  /*8cd0*/  BRA `(.L_x_100) ;  /* 0xffffffd000c07947 */ /* 0x000fea000383ffff */
        .weak           $__internal_0_$__cuda_sm10x_tcgen05_guardrail_trap_col_being_dealloced_not_returned_by_alloc
        .type           $__internal_0_$__cuda_sm10x_tcgen05_guardrail_trap_col_being_dealloced_not_returned_by_alloc,@function
        .size           $__internal_0_$__cuda_sm10x_tcgen05_guardrail_trap_col_being_dealloced_not_returned_by_alloc,($__internal_1_$__cuda_sm10x_tcgen05_guardrail_trap_phase_invalid_during_alloc - $__internal_0_$__cuda_sm10x_tcgen05_guardrail_trap_col_being_dealloced_not_returned_by_alloc)
$__internal_0_$__cuda_sm10x_tcgen05_guardrail_trap_col_being_dealloced_not_returned_by_alloc:
[----:B------:R-:W-:Y:S05]  /*8ce0*/  BPT.TRAP 0x1 ;  /* 0x000000040000795c */ /* 0x000fea0000300000 */
[----:B------:R-:W-:-:S04]  /*8cf0*/  HFMA2 R3, -RZ, RZ, 0, 0 ;  /* 0x00000000ff037431 */ /* 0x000fc800000001ff */
[----:B------:R-:W-:Y:S05]  /*8d00*/  RET.REL.NODEC R2 `(_ZN7cutlass13device_kernelINS_4gemm6kernel13GemmUniversalIN4cute5tupleIJiiiiEEENS1_10collective13CollectiveMmaINS1_35MainloopSm100TmaUmmaWarpSpecializedILi14ELi2ELi4ENS5_IJNS4_1CILi1EEESB_SB_EEEEENS5_IJNSA_ILi128EEENSA_ILi80EEENSA_ILi32EEEEEENS_6half_tENS5_IJlSB_lEEESI_SJ_NS4_8TiledMMAINS4_8MMA_AtomIJNS4_20SM100_MMA_F16BF16_SSISI_SI_fLi128ELi80ELNS4_4UMMA5MajorE0ELSO_0ELNSN_7ScaleInE0ELSP_0EEEEEENS4_6LayoutISC_NS5_IJNSA_ILi0EEEST_ST_EEEEENS5_IJNS4_10UnderscoreESW_SW_EEEEENS4_13SM90_TMA_LOADENS4_14ComposedLayoutINS4_7SwizzleILi2ELi4ELi3EEENS4_18smem_ptr_flag_bitsILi16EEENSS_INS5_IJNSA_ILi8EEESG_EEENS5_IJSG_SB_EEEEEEEvNS4_8identityESZ_S19_vS1A_EENS_8epilogue10collective18CollectiveEpilogueINS1C_23Sm100TmaWarpSpecializedILi2ELi1ELi80ELb1ELb0EEEJSH_NS5_IJNSS_ISE_SB_EENSS_ISF_SB_EEEEESI_SJ_SI_SJ_NS1C_6fusion15FusionCallbacksIS1G_NS1K_17LinearCombinationISI_fSI_fLNS_15FloatRoundStyleE2EEESH_S1J_JEEENS4_5SM1004TMEM4LOAD26SM100_TMEM_LOAD_32dp32b16xESZ_NS10_INS11_ILi1ELi4ELi3EEES14_NSS_INS5_IJS15_NSA_ILi16EEEEEENS5_IJS1V_SB_EEEEEEENS4_39AutoVectorizingCopyWithAssumedAlignmentILi128EEENS4_14SM90_TMA_STOREES1Z_S21_S21_EEEvvEEEEvNT_6ParamsE) ;  /* 0xffffff7002bc7950 */ /* 0x000fea0003c3ffff */
        .weak           $__internal_1_$__cuda_sm10x_tcgen05_guardrail_trap_phase_invalid_during_alloc
        .type           $__internal_1_$__cuda_sm10x_tcgen05_guardrail_trap_phase_invalid_during_alloc,@function
        .size           $__internal_1_$__cuda_sm10x_tcgen05_guardrail_trap_phase_invalid_during_alloc,($__internal_2_$__cuda_sm10x_tcgen05_guardrail_trap_unallocated_columns_being_dealloced - $__internal_1_$__cuda_sm10x_tcgen05_guardrail_trap_phase_invalid_during_alloc)
$__internal_1_$__cuda_sm10x_tcgen05_guardrail_trap_phase_invalid_during_alloc:
[----:B------:R-:W-:Y:S05]  /*8d10*/  BPT.TRAP 0x1 ;  /* 0x000000040000795c */ /* 0x000fea0000300000 */
[----:B------:R-:W-:-:S04]  /*8d20*/  MOV R3, 0x0 ;  /* 0x0000000000037802 */ /* 0x000fc80000000f00 */
[----:B------:R-:W-:Y:S05]  /*8d30*/  RET.REL.NODEC R2 `(_ZN7cutlass13device_kernelINS_4gemm6kernel13GemmUniversalIN4cute5tupleIJiiiiEEENS1_10collective13CollectiveMmaINS1_35MainloopSm100TmaUmmaWarpSpecializedILi14ELi2ELi4ENS5_IJNS4_1CILi1EEESB_SB_EEEEENS5_IJNSA_ILi128EEENSA_ILi80EEENSA_ILi32EEEEEENS_6half_tENS5_IJlSB_lEEESI_SJ_NS4_8TiledMMAINS4_8MMA_AtomIJNS4_20SM100_MMA_F16BF16_SSISI_SI_fLi128ELi80ELNS4_4UMMA5MajorE0ELSO_0ELNSN_7ScaleInE0ELSP_0EEEEEENS4_6LayoutISC_NS5_IJNSA_ILi0EEEST_ST_EEEEENS5_IJNS4_10UnderscoreESW_SW_EEEEENS4_13SM90_TMA_LOADENS4_14ComposedLayoutINS4_7SwizzleILi2ELi4ELi3EEENS4_18smem_ptr_flag_bitsILi16EEENSS_INS5_IJNSA_ILi8EEESG_EEENS5_IJSG_SB_EEEEEEEvNS4_8identityESZ_S19_vS1A_EENS_8epilogue10collective18CollectiveEpilogueINS1C_23Sm100TmaWarpSpecializedILi2ELi1ELi80ELb1ELb0EEEJSH_NS5_IJNSS_ISE_SB_EENSS_ISF_SB_EEEEESI_SJ_SI_SJ_NS1C_6fusion15FusionCallbacksIS1G_NS1K_17LinearCombinationISI_fSI_fLNS_15FloatRoundStyleE2EEESH_S1J_JEEENS4_5SM1004TMEM4LOAD26SM100_TMEM_LOAD_32dp32b16xESZ_NS10_INS11_ILi1ELi4ELi3EEES14_NSS_INS5_IJS15_NSA_ILi16EEEEEENS5_IJS1V_SB_EEEEEEENS4_39AutoVectorizingCopyWithAssumedAlignmentILi128EEENS4_14SM90_TMA_STOREES1Z_S21_S21_EEEvvEEEEvNT_6ParamsE) ;  /* 0xffffff7002b07950 */ /* 0x000fea0003c3ffff */
        .weak           $__internal_2_$__cuda_sm10x_tcgen05_guardrail_trap_unallocated_columns_being_dealloced
        .type           $__internal_2_$__cuda_sm10x_tcgen05_guardrail_trap_unallocated_columns_being_dealloced,@function
        .size           $__internal_2_$__cuda_sm10x_tcgen05_guardrail_trap_unallocated_columns_being_dealloced,(.L_x_172 - $__internal_2_$__cuda_sm10x_tcgen05_guardrail_trap_unallocated_columns_being_dealloced)
$__internal_2_$__cuda_sm10x_tcgen05_guardrail_trap_unallocated_columns_being_dealloced:
[----:B------:R-:W-:Y:S05]  /*8d40*/  BPT.TRAP 0x1 ;  /* 0x000000040000795c */ /* 0x000fea0000300000 */
[----:B------:R-:W-:-:S04]  /*8d50*/  HFMA2 R3, -RZ, RZ, 0, 0 ;  /* 0x00000000ff037431 */ /* 0x000fc800000001ff */
[----:B------:R-:W-:Y:S05]  /*8d60*/  RET.REL.NODEC R2 `(_ZN7cutlass13device_kernelINS_4gemm6kernel13GemmUniversalIN4cute5tupleIJiiiiEEENS1_10collective13CollectiveMmaINS1_35MainloopSm100TmaUmmaWarpSpecializedILi14ELi2ELi4ENS5_IJNS4_1CILi1EEESB_SB_EEEEENS5_IJNSA_ILi128EEENSA_ILi80EEENSA_ILi32EEEEEENS_6half_tENS5_IJlSB_lEEESI_SJ_NS4_8TiledMMAINS4_8MMA_AtomIJNS4_20SM100_MMA_F16BF16_SSISI_SI_fLi128ELi80ELNS4_4UMMA5MajorE0ELSO_0ELNSN_7ScaleInE0ELSP_0EEEEEENS4_6LayoutISC_NS5_IJNSA_ILi0EEEST_ST_EEEEENS5_IJNS4_10UnderscoreESW_SW_EEEEENS4_13SM90_TMA_LOADENS4_14ComposedLayoutINS4_7SwizzleILi2ELi4ELi3EEENS4_18smem_ptr_flag_bitsILi16EEENSS_INS5_IJNSA_ILi8EEESG_EEENS5_IJSG_SB_EEEEEEEvNS4_8identityESZ_S19_vS1A_EENS_8epilogue10collective18CollectiveEpilogueINS1C_23Sm100TmaWarpSpecializedILi2ELi1ELi80ELb1ELb0EEEJSH_NS5_IJNSS_ISE_SB_EENSS_ISF_SB_EEEEESI_SJ_SI_SJ_NS1C_6fusion15FusionCallbacksIS1G_NS1K_17LinearCombinationISI_fSI_fLNS_15FloatRoundStyleE2EEESH_S1J_JEEENS4_5SM1004TMEM4LOAD26SM100_TMEM_LOAD_32dp32b16xESZ_NS10_INS11_ILi1ELi4ELi3EEES14_NSS_INS5_IJS15_NSA_ILi16EEEEEENS5_IJS1V_SB_EEEEEEENS4_39AutoVectorizingCopyWithAssumedAlignmentILi128EEENS4_14SM90_TMA_STOREES1Z_S21_S21_EEEvvEEEEvNT_6ParamsE) ;  /* 0xffffff7002a47950 */ /* 0x000fea0003c3ffff */
.L_x_171:
[----:B------:R-:W-:-:S00]  /*8d70*/  BRA `(.L_x_171) ;  /* 0xfffffffc00fc7947 */ /* 0x000fc0000383ffff */
[----:B------:R-:W-:-:S00]  /*8d80*/  NOP ;  /* 0x0000000000007918 */ /* 0x000fc00000000000 */
[----:B------:R-:W-:-:S00]  /*8d90*/  NOP ;  /* 0x0000000000007918 */ /* 0x000fc00000000000 */
[----:B------:R-:W-:-:S00]  /*8da0*/  NOP ;  /* 0x0000000000007918 */ /* 0x000fc00000000000 */
[----:B------:R-:W-:-:S00]  /*8db0*/  NOP ;  /* 0x0000000000007918 */ /* 0x000fc00000000000 */
[----:B------:R-:W-:-:S00]  /*8dc0*/  NOP ;  /* 0x0000000000007918 */ /* 0x000fc00000000000 */
[----:B------:R-:W-:-:S00]  /*8dd0*/  NOP ;  /* 0x0000000000007918 */ /* 0x000fc00000000000 */
[----:B------:R-:W-:-:S00]  /*8de0*/  NOP ;  /* 0x0000000000007918 */ /* 0x000fc00000000000 */
[----:B------:R-:W-:-:S00]  /*8df0*/  NOP ;  /* 0x0000000000007918 */ /* 0x000fc00000000000 */
.L_x_172:


//--------------------- .nv.global.init           --------------------------
	.section	.nv.global.init,"aw",@progbits
.nv.global.init:
	.type		$str$27,@object
	.size		$str$27,($str$28 - $str$27)
$str$27:
        /*0000*/ 	.byte	0x28, 0x61, 0x64, 0x64, 0x72, 0x65, 0x73, 0x73, 0x20, 0x26, 0x20, 0x6d, 0x61, 0x73, 0x6b, 0x29
        /*0010*/ 	.byte	0x20, 0x3d, 0x3d, 0x20, 0x30, 0x00
	.type		$str$28,@object
	.size		$str$28,($str$26 - $str$28)
$str$28:
        /*0016*/ 	.byte	0x2f, 0x74, 0x6d, 0x70, 0x2f, 0x63, 0x75, 0x74, 0x6c, 0x61, 0x73, 0x73, 0x5f, 0x73, 0x77, 0x65
        /*0026*/ 	.byte	0x65, 0x70, 0x5f, 0x73, 0x72, 0x63, 0x2f, 0x69, 0x6e, 0x63, 0x6c, 0x75, 0x64, 0x65, 0x2f, 0x63
        /*0036*/ 	.byte	0x75, 0x74, 0x65, 0x2f, 0x70, 0x6f, 0x69, 0x6e, 0x74, 0x65, 0x72, 0x5f, 0x66, 0x6c, 0x61, 0x67
        /*0046*/ 	.byte	0x67, 0x65, 0x64, 0x2e, 0x68, 0x70, 0x70, 0x00
	.type		$str$26,@object
	.size		$str$26,($str$25 - $str$26)
$str$26:
        /*004e*/ 	.byte	0x2f, 0x74, 0x6d, 0x70, 0x2f, 0x63, 0x75, 0x74, 0x6c, 0x61, 0x73, 0x73, 0x5f, 0x73, 0x77, 0x65
        /*005e*/ 	.byte	0x65, 0x70, 0x5f, 0x73, 0x72, 0x63, 0x2f, 0x69, 0x6e, 0x63, 0x6c, 0x75, 0x64, 0x65, 0x2f, 0x63
        /*006e*/ 	.byte	0x75, 0x74, 0x65, 0x2f, 0x61, 0x74, 0x6f, 0x6d, 0x2f, 0x63, 0x6f, 0x70, 0x79, 0x5f, 0x74, 0x72
        /*007e*/ 	.byte	0x61, 0x69, 0x74, 0x73, 0x5f, 0x73, 0x6d, 0x31, 0x30, 0x30, 0x2e, 0x68, 0x70, 0x70, 0x00
	.type		$str$25,@object
	.size		$str$25,(__unnamed_1 - $str$25)
$str$25:
        /*008d*/ 	.byte	0x28, 0x28, 0x75, 0x69, 0x6e, 0x74, 0x33, 0x32, 0x5f, 0x74, 0x28, 0x74, 0x68, 0x72, 0x65, 0x61
        /*009d*/ 	.byte	0x64, 0x49, 0x64, 0x78, 0x2e, 0x78, 0x29, 0x20, 0x2f, 0x20, 0x33, 0x32, 0x29, 0x20, 0x25, 0x20
        /*00ad*/ 	.byte	0x34, 0x29, 0x20, 0x3d, 0x3d, 0x20, 0x28, 0x28, 0x28, 0x74, 0x6d, 0x65, 0x6d, 0x5f, 0x61, 0x64
        /*00bd*/ 	.byte	0x64, 0x72, 0x20, 0x3e, 0x3e, 0x20, 0x31, 0x36, 0x29, 0x20, 0x2f, 0x20, 0x33, 0x32, 0x29, 0x20
        /*00cd*/ 	.byte	0x25, 0x20, 0x34, 0x29, 0x00
	.type		__unnamed_1,@object
	.size		__unnamed_1,(__unnamed_2 - __unnamed_1)
__unnamed_1:
        /*00d2*/ 	.byte	0x61, 0x75, 0x74, 0x6f, 0x20, 0x63, 0x75, 0x74, 0x65, 0x3a, 0x3a, 0x61, 0x73, 0x5f, 0x70, 0x6f
        /* <DEDUP_REMOVED lines=24> */
        /*0262*/ 	.byte	0x30, 0x32, 0x34, 0x30, 0x3e, 0x3e, 0x3e, 0x3e, 0x5d, 0x00
	.type		__unnamed_2,@object
	.size		__unnamed_2,(.L_2 - __unnamed_2)
__unnamed_2:
        /* <DEDUP_REMOVED lines=40> */
        /*04ec*/ 	.byte	0x3a, 0x3a, 0x43, 0x3c, 0x30, 0x3e, 0x3e, 0x3e, 0x3e, 0x5d, 0x00
.L_2:


//--------------------- .nv.shared._ZN7cutlass13device_kernelINS_4gemm6kernel13GemmUniversalIN4cute5tupleIJiiiiEEENS1_10collective13CollectiveMmaINS1_35MainloopSm100TmaUmmaWarpSpecializedILi14ELi2ELi4ENS5_IJNS4_1CILi1EEESB_SB_EEEEENS5_IJNSA_ILi128EEENSA_ILi80EEENSA_ILi32EEEEEENS_6half_tENS5_IJlSB_lEEESI_SJ_NS4_8TiledMMAINS4_8MMA_AtomIJNS4_20SM100_MMA_F16BF16_SSISI_SI_fLi128ELi80ELNS4_4UMMA5MajorE0ELSO_0ELNSN_7ScaleInE0ELSP_0EEEEEENS4_6LayoutISC_NS5_IJNSA_ILi0EEEST_ST_EEEEENS5_IJNS4_10UnderscoreESW_SW_EEEEENS4_13SM90_TMA_LOADENS4_14ComposedLayoutINS4_7SwizzleILi2ELi4ELi3EEENS4_18smem_ptr_flag_bitsILi16EEENSS_INS5_IJNSA_ILi8EEESG_EEENS5_IJSG_SB_EEEEEEEvNS4_8identityESZ_S19_vS1A_EENS_8epilogue10collective18CollectiveEpilogueINS1C_23Sm100TmaWarpSpecializedILi2ELi1ELi80ELb1ELb0EEEJSH_NS5_IJNSS_ISE_SB_EENSS_ISF_SB_EEEEESI_SJ_SI_SJ_NS1C_6fusion15FusionCallbacksIS1G_NS1K_17LinearCombinationISI_fSI_fLNS_15FloatRoundStyleE2EEESH_S1J_JEEENS4_5SM1004TMEM4LOAD26SM100_TMEM_LOAD_32dp32b16xESZ_NS10_INS11_ILi1ELi4ELi3EEES14_NSS_INS5_IJS15_NSA_ILi16EEEEEENS5_IJS1V_SB_EEEEEEENS4_39AutoVectorizingCopyWithAssumedAlignmentILi128EEENS4_14SM90_TMA_STOREES1Z_S21_S21_EEEvvEEEEvNT_6ParamsE --------------------------
	.section	.nv.shared._ZN7cutlass13device_kernelINS_4gemm6kernel13GemmUniversalIN4cute5tupleIJiiiiEEENS1_10collective13CollectiveMmaINS1_35MainloopSm100TmaUmmaWarpSpecializedILi14ELi2ELi4ENS5_IJNS4_1CILi1EEESB_SB_EEEEENS5_IJNSA_ILi128EEENSA_ILi80EEENSA_ILi32EEEEEENS_6half_tENS5_IJlSB_lEEESI_SJ_NS4_8TiledMMAINS4_8MMA_AtomIJNS4_20SM100_MMA_F16BF16_SSISI_SI_fLi128ELi80ELNS4_4UMMA5MajorE0ELSO_0ELNSN_7ScaleInE0ELSP_0EEEEEENS4_6LayoutISC_NS5_IJNSA_ILi0EEEST_ST_EEEEENS5_IJNS4_10UnderscoreESW_SW_EEEEENS4_13SM90_TMA_LOADENS4_14ComposedLayoutINS4_7SwizzleILi2ELi4ELi3EEENS4_18smem_ptr_flag_bitsILi16EEENSS_INS5_IJNSA_ILi8EEESG_EEENS5_IJSG_SB_EEEEEEEvNS4_8identityESZ_S19_vS1A_EENS_8epilogue10collective18CollectiveEpilogueINS1C_23Sm100TmaWarpSpecializedILi2ELi1ELi80ELb1ELb0EEEJSH_NS5_IJNSS_ISE_SB_EENSS_ISF_SB_EEEEESI_SJ_SI_SJ_NS1C_6fusion15FusionCallbacksIS1G_NS1K_17LinearCombinationISI_fSI_fLNS_15FloatRoundStyleE2EEESH_S1J_JEEENS4_5SM1004TMEM4LOAD26SM100_TMEM_LOAD_32dp32b16xESZ_NS10_INS11_ILi1ELi4ELi3EEES14_NSS_INS5_IJS15_NSA_ILi16EEEEEENS5_IJS1V_SB_EEEEEEENS4_39AutoVectorizingCopyWithAssumedAlignmentILi128EEENS4_14SM90_TMA_STOREES1Z_S21_S21_EEEvvEEEEvNT_6ParamsE,"aw",@nobits
	.sectionflags	@""
	.align	16
	.zero		1024


//--------------------- .nv.shared.reserved.0     --------------------------
	.section	.nv.shared.reserved.0,"aw",@nobits
	.weak		__nv_reservedSMEM_offset_0_alias
	.size		__nv_reservedSMEM_offset_0_alias, 0, 64
	.other		__nv_reservedSMEM_offset_0_alias,@"STO_CUDA_RESERVED_SHARED STV_DEFAULT"
__nv_reservedSMEM_offset_0_alias:
	.zero		0
.nv.shared.reserved.0:
	.zero		64
	.weak		__nv_reservedSMEM_tcgen05_partition
	.type		__nv_reservedSMEM_tcgen05_partition,@object
	.size		__nv_reservedSMEM_tcgen05_partition,(.L_0 - __nv_reservedSMEM_tcgen05_partition)
__nv_reservedSMEM_tcgen05_partition:
	.zero		32
.L_0:


//--------------------- .nv.global                --------------------------
	.section	.nv.global,"aw",@nobits
.nv.global:
	.type		_ZN39_INTERNAL_3216b58a_4_k_cu_92968626_56234cute1_E,@object
	.size		_ZN39_INTERNAL_3216b58a_4_k_cu_92968626_56234cute1_E,(_ZN39_INTERNAL_3216b58a_4_k_cu_92968626_56234cuda3std3__45__cpo6cbeginE - _ZN39_INTERNAL_3216b58a_4_k_cu_92968626_56234cute1_E)
_ZN39_INTERNAL_3216b58a_4_k_cu_92968626_56234cute1_E:
	.zero		1
	.type		_ZN39_INTERNAL_3216b58a_4_k_cu_92968626_56234cuda3std3__45__cpo6cbeginE,@object
	.size		_ZN39_INTERNAL_3216b58a_4_k_cu_92968626_56234cuda3std3__45__cpo6cbeginE,(_ZN39_INTERNAL_3216b58a_4_k_cu_92968626_56234cuda3std3__48in_placeE - _ZN39_INTERNAL_3216b58a_4_k_cu_92968626_56234cuda3std3__45__cpo6cbeginE)
_ZN39_INTERNAL_3216b58a_4_k_cu_92968626_56234cuda3std3__45__cpo6cbeginE:
	.zero		1
	.type		_ZN39_INTERNAL_3216b58a_4_k_cu_92968626_56234cuda3std3__48in_placeE,@object
	.size		_ZN39_INTERNAL_3216b58a_4_k_cu_92968626_56234cuda3std3__48in_placeE,(_ZN39_INTERNAL_3216b58a_4_k_cu_92968626_56234cuda3std6ranges3__45__cpo9iter_moveE - _ZN39_INTERNAL_3216b58a_4_k_cu_92968626_56234cuda3std3__48in_placeE)
_ZN39_INTERNAL_3216b58a_4_k_cu_92968626_56234cuda3std3__48in_placeE:
	.zero		1
	.type		_ZN39_INTERNAL_3216b58a_4_k_cu_92968626_56234cuda3std6ranges3__45__cpo9iter_moveE,@object
	.size		_ZN39_INTERNAL_3216b58a_4_k_cu_92968626_56234cuda3std6ranges3__45__cpo9iter_moveE,(_ZN39_INTERNAL_3216b58a_4_k_cu_92968626_56234cuda3std3__45__cpo5beginE - _ZN39_INTERNAL_3216b58a_4_k_cu_92968626_56234cuda3std6ranges3__45__cpo9iter_moveE)
_ZN39_INTERNAL_3216b58a_4_k_cu_92968626_56234cuda3std6ranges3__45__cpo9iter_moveE:
	.zero		1
	.type		_ZN39_INTERNAL_3216b58a_4_k_cu_92968626_56234cuda3std3__45__cpo5beginE,@object
	.size		_ZN39_INTERNAL_3216b58a_4_k_cu_92968626_56234cuda3std3__45__cpo5beginE,(_ZN39_INTERNAL_3216b58a_4_k_cu_92968626_56234cuda3std3__441_GLOBAL__N__3216b58a_4_k_cu_92968626_56236ignoreE - _ZN39_INTERNAL_3216b58a_4_k_cu_92968626_56234cuda3std3__45__cpo5beginE)
_ZN39_INTERNAL_3216b58a_4_k_cu_92968626_56234cuda3std3__45__cpo5beginE:
	.zero		1
	.type		_ZN39_INTERNAL_3216b58a_4_k_cu_92968626_56234cuda3std3__441_GLOBAL__N__3216b58a_4_k_cu_92968626_56236ignoreE,@object
	.size		_ZN39_INTERNAL_3216b58a_4_k_cu_92968626_56234cuda3std3__441_GLOBAL__N__3216b58a_4_k_cu_92968626_56236ignoreE,(_ZN39_INTERNAL_3216b58a_4_k_cu_92968626_56234cute7productE - _ZN39_INTERNAL_3216b58a_4_k_cu_92968626_56234cuda3std3__441_GLOBAL__N__3216b58a_4_k_cu_92968626_56236ignoreE)
_ZN39_INTERNAL_3216b58a_4_k_cu_92968626_56234cuda3std3__441_GLOBAL__N__3216b58a_4_k_cu_92968626_56236ignoreE:
	.zero		1
	.type		_ZN39_INTERNAL_3216b58a_4_k_cu_92968626_56234cute7productE,@object
	.size		_ZN39_INTERNAL_3216b58a_4_k_cu_92968626_56234cute7productE,(_ZN39_INTERNAL_3216b58a_4_k_cu_92968626_56234cuda3std3__45__cpo3endE - _ZN39_INTERNAL_3216b58a_4_k_cu_92968626_56234cute7productE)
_ZN39_INTERNAL_3216b58a_4_k_cu_92968626_56234cute7productE:
	.zero		1
	.type		_ZN39_INTERNAL_3216b58a_4_k_cu_92968626_56234cuda3std3__45__cpo3endE,@object
	.size		_ZN39_INTERNAL_3216b58a_4_k_cu_92968626_56234cuda3std3__45__cpo3endE,(_ZN39_INTERNAL_3216b58a_4_k_cu_92968626_56234cuda3std3__419piecewise_constructE - _ZN39_INTERNAL_3216b58a_4_k_cu_92968626_56234cuda3std3__45__cpo3endE)
_ZN39_INTERNAL_3216b58a_4_k_cu_92968626_56234cuda3std3__45__cpo3endE:
	.zero		1
	.type		_ZN39_INTERNAL_3216b58a_4_k_cu_92968626_56234cuda3std3__419piecewise_constructE,@object
	.size		_ZN39_INTERNAL_3216b58a_4_k_cu_92968626_56234cuda3std3__419piecewise_constructE,(_ZN39_INTERNAL_3216b58a_4_k_cu_92968626_56234cuda3std3__45__cpo4cendE - _ZN39_INTERNAL_3216b58a_4_k_cu_92968626_56234cuda3std3__419piecewise_constructE)
_ZN39_INTERNAL_3216b58a_4_k_cu_92968626_56234cuda3std3__419piecewise_constructE:
	.zero		1
	.type		_ZN39_INTERNAL_3216b58a_4_k_cu_92968626_56234cuda3std3__45__cpo4cendE,@object
	.size		_ZN39_INTERNAL_3216b58a_4_k_cu_92968626_56234cuda3std3__45__cpo4cendE,(_ZN39_INTERNAL_3216b58a_4_k_cu_92968626_56234cuda3std6ranges3__45__cpo4swapE - _ZN39_INTERNAL_3216b58a_4_k_cu_92968626_56234cuda3std3__45__cpo4cendE)
_ZN39_INTERNAL_3216b58a_4_k_cu_92968626_56234cuda3std3__45__cpo4cendE:
	.zero		1
	.type		_ZN39_INTERNAL_3216b58a_4_k_cu_92968626_56234cuda3std6ranges3__45__cpo4swapE,@object
	.size		_ZN39_INTERNAL_3216b58a_4_k_cu_92968626_56234cuda3std6ranges3__45__cpo4swapE,(.L_10 - _ZN39_INTERNAL_3216b58a_4_k_cu_92968626_56234cuda3std6ranges3__45__cpo4swapE)
_ZN39_INTERNAL_3216b58a_4_k_cu_92968626_56234cuda3std6ranges3__45__cpo4swapE:
	.zero		1
.L_10:


//--------------------- .nv.constant0._ZN7cutlass13device_kernelINS_4gemm6kernel13GemmUniversalIN4cute5tupleIJiiiiEEENS1_10collective13CollectiveMmaINS1_35MainloopSm100TmaUmmaWarpSpecializedILi14ELi2ELi4ENS5_IJNS4_1CILi1EEESB_SB_EEEEENS5_IJNSA_ILi128EEENSA_ILi80EEENSA_ILi32EEEEEENS_6half_tENS5_IJlSB_lEEESI_SJ_NS4_8TiledMMAINS4_8MMA_AtomIJNS4_20SM100_MMA_F16BF16_SSISI_SI_fLi128ELi80ELNS4_4UMMA5MajorE0ELSO_0ELNSN_7ScaleInE0ELSP_0EEEEEENS4_6LayoutISC_NS5_IJNSA_ILi0EEEST_ST_EEEEENS5_IJNS4_10UnderscoreESW_SW_EEEEENS4_13SM90_TMA_LOADENS4_14ComposedLayoutINS4_7SwizzleILi2ELi4ELi3EEENS4_18smem_ptr_flag_bitsILi16EEENSS_INS5_IJNSA_ILi8EEESG_EEENS5_IJSG_SB_EEEEEEEvNS4_8identityESZ_S19_vS1A_EENS_8epilogue10collective18CollectiveEpilogueINS1C_23Sm100TmaWarpSpecializedILi2ELi1ELi80ELb1ELb0EEEJSH_NS5_IJNSS_ISE_SB_EENSS_ISF_SB_EEEEESI_SJ_SI_SJ_NS1C_6fusion15FusionCallbacksIS1G_NS1K_17LinearCombinationISI_fSI_fLNS_15FloatRoundStyleE2EEESH_S1J_JEEENS4_5SM1004TMEM4LOAD26SM100_TMEM_LOAD_32dp32b16xESZ_NS10_INS11_ILi1ELi4ELi3EEES14_NSS_INS5_IJS15_NSA_ILi16EEEEEENS5_IJS1V_SB_EEEEEEENS4_39AutoVectorizingCopyWithAssumedAlignmentILi128EEENS4_14SM90_TMA_STOREES1Z_S21_S21_EEEvvEEEEvNT_6ParamsE --------------------------
	.section	.nv.constant0._ZN7cutlass13device_kernelINS_4gemm6kernel13GemmUniversalIN4cute5tupleIJiiiiEEENS1_10collective13CollectiveMmaINS1_35MainloopSm100TmaUmmaWarpSpecializedILi14ELi2ELi4ENS5_IJNS4_1CILi1EEESB_SB_EEEEENS5_IJNSA_ILi128EEENSA_ILi80EEENSA_ILi32EEEEEENS_6half_tENS5_IJlSB_lEEESI_SJ_NS4_8TiledMMAINS4_8MMA_AtomIJNS4_20SM100_MMA_F16BF16_SSISI_SI_fLi128ELi80ELNS4_4UMMA5MajorE0ELSO_0ELNSN_7ScaleInE0ELSP_0EEEEEENS4_6LayoutISC_NS5_IJNSA_ILi0EEEST_ST_EEEEENS5_IJNS4_10UnderscoreESW_SW_EEEEENS4_13SM90_TMA_LOADENS4_14ComposedLayoutINS4_7SwizzleILi2ELi4ELi3EEENS4_18smem_ptr_flag_bitsILi16EEENSS_INS5_IJNSA_ILi8EEESG_EEENS5_IJSG_SB_EEEEEEEvNS4_8identityESZ_S19_vS1A_EENS_8epilogue10collective18CollectiveEpilogueINS1C_23Sm100TmaWarpSpecializedILi2ELi1ELi80ELb1ELb0EEEJSH_NS5_IJNSS_ISE_SB_EENSS_ISF_SB_EEEEESI_SJ_SI_SJ_NS1C_6fusion15FusionCallbacksIS1G_NS1K_17LinearCombinationISI_fSI_fLNS_15FloatRoundStyleE2EEESH_S1J_JEEENS4_5SM1004TMEM4LOAD26SM100_TMEM_LOAD_32dp32b16xESZ_NS10_INS11_ILi1ELi4ELi3EEES14_NSS_INS5_IJS15_NSA_ILi16EEEEEENS5_IJS1V_SB_EEEEEEENS4_39AutoVectorizingCopyWithAssumedAlignmentILi128EEENS4_14SM90_TMA_STOREES1Z_S21_S21_EEEvvEEEEvNT_6ParamsE,"a",@progbits
	.sectionflags	@""
	.align	4
.nv.constant0._ZN7cutlass13device_kernelINS_4gemm6kernel13GemmUniversalIN4cute5tupleIJiiiiEEENS1_10collective13CollectiveMmaINS1_35MainloopSm100TmaUmmaWarpSpecializedILi14ELi2ELi4ENS5_IJNS4_1CILi1EEESB_SB_EEEEENS5_IJNSA_ILi128EEENSA_ILi80EEENSA_ILi32EEEEEENS_6half_tENS5_IJlSB_lEEESI_SJ_NS4_8TiledMMAINS4_8MMA_AtomIJNS4_20SM100_MMA_F16BF16_SSISI_SI_fLi128ELi80ELNS4_4UMMA5MajorE0ELSO_0ELNSN_7ScaleInE0ELSP_0EEEEEENS4_6LayoutISC_NS5_IJNSA_ILi0EEEST_ST_EEEEENS5_IJNS4_10UnderscoreESW_SW_EEEEENS4_13SM90_TMA_LOADENS4_14ComposedLayoutINS4_7SwizzleILi2ELi4ELi3EEENS4_18smem_ptr_flag_bitsILi16EEENSS_INS5_IJNSA_ILi8EEESG_EEENS5_IJSG_SB_EEEEEEEvNS4_8identityESZ_S19_vS1A_EENS_8epilogue10collective18CollectiveEpilogueINS1C_23Sm100TmaWarpSpecializedILi2ELi1ELi80ELb1ELb0EEEJSH_NS5_IJNSS_ISE_SB_EENSS_ISF_SB_EEEEESI_SJ_SI_SJ_NS1C_6fusion15FusionCallbacksIS1G_NS1K_17LinearCombinationISI_fSI_fLNS_15FloatRoundStyleE2EEESH_S1J_JEEENS4_5SM1004TMEM4LOAD26SM100_TMEM_LOAD_32dp32b16xESZ_NS10_INS11_ILi1ELi4ELi3EEES14_NSS_INS5_IJS15_NSA_ILi16EEEEEENS5_IJS1V_SB_EEEEEEENS4_39AutoVectorizingCopyWithAssumedAlignmentILi128EEENS4_14SM90_TMA_STOREES1Z_S21_S21_EEEvvEEEEvNT_6ParamsE:
	.zero		2944


//--------------------- SYMBOLS --------------------------

	.type		.nv.reservedSmem.offset0,@object
	.size		.nv.reservedSmem.offset0,0x4
	.type		.nv.reservedSmem.cap,@object
	.size		.nv.reservedSmem.cap,0x4
	.type		__assertfail,@function
